// auto-generated by cutlass_sweep.gemm — config: {"arch": "sm_100", "cluster_m": 2, "cluster_n": 2, "dtype": "tf32", "stages": 0, "tile_k": 32, "tile_m": 64, "tile_n": 64}
#include "cutlass/cutlass.h"
#include "cutlass/gemm/collective/collective_builder.hpp"
#include "cutlass/gemm/device/gemm_universal_adapter.h"
#include "cutlass/gemm/kernel/gemm_universal.hpp"
#include "cutlass/epilogue/collective/collective_builder.hpp"

using ElemA = cutlass::tfloat32_t;
using ElemB = cutlass::tfloat32_t;
using ElemCD = cutlass::tfloat32_t;
using Acc  = float;
using TileShape    = cute::Shape<cute::_64, cute::_64, cute::_32>;
using ClusterShape = cute::Shape<cute::_2, cute::_2, cute::_1>;

using CollectiveEpilogue = typename cutlass::epilogue::collective::CollectiveBuilder<
    cutlass::arch::Sm100, cutlass::arch::OpClassTensorOp,
    TileShape, ClusterShape,
    cutlass::epilogue::collective::EpilogueTileAuto,
    Acc, Acc,
    ElemCD, cutlass::layout::RowMajor, 128 / cutlass::sizeof_bits<ElemCD>::value,
    ElemCD, cutlass::layout::RowMajor, 128 / cutlass::sizeof_bits<ElemCD>::value,
    cutlass::epilogue::collective::EpilogueScheduleAuto
  >::CollectiveOp;

using CollectiveMainloop = typename cutlass::gemm::collective::CollectiveBuilder<
    cutlass::arch::Sm100, cutlass::arch::OpClassTensorOp,
    ElemA, cutlass::layout::RowMajor, 128 / cutlass::sizeof_bits<ElemA>::value,
    ElemB, cutlass::layout::ColumnMajor, 128 / cutlass::sizeof_bits<ElemB>::value,
    Acc,
    TileShape, ClusterShape,
    cutlass::gemm::collective::StageCountAutoCarveout<static_cast<int>(sizeof(typename CollectiveEpilogue::SharedStorage))>,
    cutlass::gemm::collective::KernelScheduleAuto
  >::CollectiveOp;

using GemmKernel = cutlass::gemm::kernel::GemmUniversal<
    cute::Shape<int,int,int,int>,
    CollectiveMainloop,
    CollectiveEpilogue
>;
using Gemm = cutlass::gemm::device::GemmUniversalAdapter<GemmKernel>;

// Force the device kernel symbol into the cubin without needing a host main.
auto* _anchor = &cutlass::device_kernel<GemmKernel>;


// ===== COMPILED SASS (sm_100a) =====

	.target	sm_100a

	.elftype	@"ET_EXEC"


//--------------------- .note.nv.tkinfo           --------------------------
	.section	.note.nv.tkinfo,"",@"SHT_NOTE"
	.sectionflags	@"SHF_NOTE_NV_TKINFO"
	.tkinfo
        /*0018*/ 	.word	0x00000002
        /*0030*/ 	.string	""
        /*0030*/ 	.string	"ptxas"
        /*0030*/ 	.string	"Cuda compilation tools, release 13.0, V13.0.88"
        /*0030*/ 	.string	"Build cuda_13.0.r13.0/compiler.36424714_0"
        /*0030*/ 	.string	"-arch sm_100a -m 64 "



//--------------------- .note.nv.cuinfo           --------------------------
	.section	.note.nv.cuinfo,"",@"SHT_NOTE"
	.sectionflags	@"SHF_NOTE_NV_CUINFO"
        /*0018*/ 	.short	0x0002
        /*001a*/ 	.short	0x0064
        /*001c*/ 	.short	0x0082
	.zero		2


//--------------------- .nv.info                  --------------------------
	.section	.nv.info,"",@"SHT_CUDA_INFO"
	.align	4


	//----- nvinfo : EIATTR_REGCOUNT
	.align		4
        /*0000*/ 	.byte	0x04, 0x2f
        /*0002*/ 	.short	(.L_19 - .L_18)
	.align		4
.L_18:
        /*0004*/ 	.word	index@(_ZN7cutlass13device_kernelINS_4gemm6kernel13GemmUniversalIN4cute5tupleIJiiiiEEENS1_10collective13CollectiveMmaINS1_35MainloopSm100TmaUmmaWarpSpecializedILi12ELi2ELi4ENS5_IJNS4_1CILi2EEESB_NSA_ILi1EEEEEEEENS5_IJNSA_ILi64EEESF_NSA_ILi32EEEEEENS_10tfloat32_tENS5_IJlSC_lEEESI_SJ_NS4_8TiledMMAINS4_8MMA_AtomIJNS4_17SM100_MMA_TF32_SSISI_SI_fLi64ELi64ELNS4_4UMMA5MajorE0ELSO_0ELNSN_7ScaleInE0ELSP_0EEEEEENS4_6LayoutINS5_IJSC_SC_SC_EEENS5_IJNSA_ILi0EEESU_SU_EEEEENS5_IJNS4_10UnderscoreESX_SX_EEEEENS4_23SM90_TMA_LOAD_MULTICASTENS4_14ComposedLayoutINS4_7SwizzleILi3ELi4ELi3EEENS4_18smem_ptr_flag_bitsILi32EEENSS_INS5_IJNSA_ILi8EEESG_EEENS5_IJSG_SC_EEEEEEEvNS4_8identityES10_S1A_vS1B_EENS_8epilogue10collective18CollectiveEpilogueINS1D_23Sm100TmaWarpSpecializedILi3ELi2ELi16ELb1ELb0EEEJSH_NS5_IJNSS_ISF_SC_EENSS_ISG_SC_EEEEESI_SJ_SI_SJ_NS1D_6fusion15FusionCallbacksIS1H_NS1L_17LinearCombinationISI_fSI_fLNS_15FloatRoundStyleE2EEESH_S1K_JEEENS4_5SM1004TMEM4LOAD26SM100_TMEM_LOAD_16dp128b8xENS4_13SM90_TMA_LOADES1A_NS4_17SM75_U32x4_LDSM_NENS4_14SM90_TMA_STOREES1A_NS4_17SM90_U32x4_STSM_NENS4_39AutoVectorizingCopyWithAssumedAlignmentILi128EEEEEEvvEEEEvNT_6ParamsE)
        /*0008*/ 	.word	0x00000050


	//----- nvinfo : EIATTR_FRAME_SIZE
	.align		4
.L_19:
        /*000c*/ 	.byte	0x04, 0x11
        /*000e*/ 	.short	(.L_21 - .L_20)
	.align		4
.L_20:
        /*0010*/ 	.word	index@($__internal_2_$__cuda_sm10x_tcgen05_guardrail_trap_unallocated_columns_being_dealloced)
        /*0014*/ 	.word	0x00000000


	//----- nvinfo : EIATTR_FRAME_SIZE
	.align		4
.L_21:
        /*0018*/ 	.byte	0x04, 0x11
        /*001a*/ 	.short	(.L_23 - .L_22)
	.align		4
.L_22:
        /*001c*/ 	.word	index@($__internal_1_$__cuda_sm10x_tcgen05_guardrail_trap_phase_invalid_during_alloc)
        /*0020*/ 	.word	0x00000000


	//----- nvinfo : EIATTR_FRAME_SIZE
	.align		4
.L_23:
        /*0024*/ 	.byte	0x04, 0x11
        /*0026*/ 	.short	(.L_25 - .L_24)
	.align		4
.L_24:
        /*0028*/ 	.word	index@($__internal_0_$__cuda_sm10x_tcgen05_guardrail_trap_col_being_dealloced_not_returned_by_alloc)
        /*002c*/ 	.word	0x00000000


	//----- nvinfo : EIATTR_FRAME_SIZE
	.align		4
.L_25:
        /*0030*/ 	.byte	0x04, 0x11
        /*0032*/ 	.short	(.L_27 - .L_26)
	.align		4
.L_26:
        /*0034*/ 	.word	index@(_ZN7cutlass13device_kernelINS_4gemm6kernel13GemmUniversalIN4cute5tupleIJiiiiEEENS1_10collective13CollectiveMmaINS1_35MainloopSm100TmaUmmaWarpSpecializedILi12ELi2ELi4ENS5_IJNS4_1CILi2EEESB_NSA_ILi1EEEEEEEENS5_IJNSA_ILi64EEESF_NSA_ILi32EEEEEENS_10tfloat32_tENS5_IJlSC_lEEESI_SJ_NS4_8TiledMMAINS4_8MMA_AtomIJNS4_17SM100_MMA_TF32_SSISI_SI_fLi64ELi64ELNS4_4UMMA5MajorE0ELSO_0ELNSN_7ScaleInE0ELSP_0EEEEEENS4_6LayoutINS5_IJSC_SC_SC_EEENS5_IJNSA_ILi0EEESU_SU_EEEEENS5_IJNS4_10UnderscoreESX_SX_EEEEENS4_23SM90_TMA_LOAD_MULTICASTENS4_14ComposedLayoutINS4_7SwizzleILi3ELi4ELi3EEENS4_18smem_ptr_flag_bitsILi32EEENSS_INS5_IJNSA_ILi8EEESG_EEENS5_IJSG_SC_EEEEEEEvNS4_8identityES10_S1A_vS1B_EENS_8epilogue10collective18CollectiveEpilogueINS1D_23Sm100TmaWarpSpecializedILi3ELi2ELi16ELb1ELb0EEEJSH_NS5_IJNSS_ISF_SC_EENSS_ISG_SC_EEEEESI_SJ_SI_SJ_NS1D_6fusion15FusionCallbacksIS1H_NS1L_17LinearCombinationISI_fSI_fLNS_15FloatRoundStyleE2EEESH_S1K_JEEENS4_5SM1004TMEM4LOAD26SM100_TMEM_LOAD_16dp128b8xENS4_13SM90_TMA_LOADES1A_NS4_17SM75_U32x4_LDSM_NENS4_14SM90_TMA_STOREES1A_NS4_17SM90_U32x4_STSM_NENS4_39AutoVectorizingCopyWithAssumedAlignmentILi128EEEEEEvvEEEEvNT_6ParamsE)
        /*0038*/ 	.word	0x00000000


	//----- nvinfo : EIATTR_MIN_STACK_SIZE
	.align		4
.L_27:
        /*003c*/ 	.byte	0x04, 0x12
        /*003e*/ 	.short	(.L_29 - .L_28)
	.align		4
.L_28:
        /*0040*/ 	.word	index@(_ZN7cutlass13device_kernelINS_4gemm6kernel13GemmUniversalIN4cute5tupleIJiiiiEEENS1_10collective13CollectiveMmaINS1_35MainloopSm100TmaUmmaWarpSpecializedILi12ELi2ELi4ENS5_IJNS4_1CILi2EEESB_NSA_ILi1EEEEEEEENS5_IJNSA_ILi64EEESF_NSA_ILi32EEEEEENS_10tfloat32_tENS5_IJlSC_lEEESI_SJ_NS4_8TiledMMAINS4_8MMA_AtomIJNS4_17SM100_MMA_TF32_SSISI_SI_fLi64ELi64ELNS4_4UMMA5MajorE0ELSO_0ELNSN_7ScaleInE0ELSP_0EEEEEENS4_6LayoutINS5_IJSC_SC_SC_EEENS5_IJNSA_ILi0EEESU_SU_EEEEENS5_IJNS4_10UnderscoreESX_SX_EEEEENS4_23SM90_TMA_LOAD_MULTICASTENS4_14ComposedLayoutINS4_7SwizzleILi3ELi4ELi3EEENS4_18smem_ptr_flag_bitsILi32EEENSS_INS5_IJNSA_ILi8EEESG_EEENS5_IJSG_SC_EEEEEEEvNS4_8identityES10_S1A_vS1B_EENS_8epilogue10collective18CollectiveEpilogueINS1D_23Sm100TmaWarpSpecializedILi3ELi2ELi16ELb1ELb0EEEJSH_NS5_IJNSS_ISF_SC_EENSS_ISG_SC_EEEEESI_SJ_SI_SJ_NS1D_6fusion15FusionCallbacksIS1H_NS1L_17LinearCombinationISI_fSI_fLNS_15FloatRoundStyleE2EEESH_S1K_JEEENS4_5SM1004TMEM4LOAD26SM100_TMEM_LOAD_16dp128b8xENS4_13SM90_TMA_LOADES1A_NS4_17SM75_U32x4_LDSM_NENS4_14SM90_TMA_STOREES1A_NS4_17SM90_U32x4_STSM_NENS4_39AutoVectorizingCopyWithAssumedAlignmentILi128EEEEEEvvEEEEvNT_6ParamsE)
        /*0044*/ 	.word	0x00000000
.L_29:


//--------------------- .nv.compat                --------------------------
	.section	.nv.compat,"",@"SHT_CUDA_COMPAT_INFO"
	.align	4
        /*0000*/ 	.byte	0x02, 0x09, 0x01, 0x00, 0x02, 0x02, 0x02, 0x00, 0x02, 0x05, 0x05, 0x00, 0x03, 0x07, 0x01, 0x01
        /*0010*/ 	.byte	0x02, 0x03, 0x01, 0x00, 0x02, 0x06, 0x01, 0x00, 0x04, 0x0b, 0x08, 0x00, 0x09, 0x00, 0x00, 0x00
        /*0020*/ 	.byte	0x00, 0x00, 0x00, 0x00


//--------------------- .nv.info._ZN7cutlass13device_kernelINS_4gemm6kernel13GemmUniversalIN4cute5tupleIJiiiiEEENS1_10collective13CollectiveMmaINS1_35MainloopSm100TmaUmmaWarpSpecializedILi12ELi2ELi4ENS5_IJNS4_1CILi2EEESB_NSA_ILi1EEEEEEEENS5_IJNSA_ILi64EEESF_NSA_ILi32EEEEEENS_10tfloat32_tENS5_IJlSC_lEEESI_SJ_NS4_8TiledMMAINS4_8MMA_AtomIJNS4_17SM100_MMA_TF32_SSISI_SI_fLi64ELi64ELNS4_4UMMA5MajorE0ELSO_0ELNSN_7ScaleInE0ELSP_0EEEEEENS4_6LayoutINS5_IJSC_SC_SC_EEENS5_IJNSA_ILi0EEESU_SU_EEEEENS5_IJNS4_10UnderscoreESX_SX_EEEEENS4_23SM90_TMA_LOAD_MULTICASTENS4_14ComposedLayoutINS4_7SwizzleILi3ELi4ELi3EEENS4_18smem_ptr_flag_bitsILi32EEENSS_INS5_IJNSA_ILi8EEESG_EEENS5_IJSG_SC_EEEEEEEvNS4_8identityES10_S1A_vS1B_EENS_8epilogue10collective18CollectiveEpilogueINS1D_23Sm100TmaWarpSpecializedILi3ELi2ELi16ELb1ELb0EEEJSH_NS5_IJNSS_ISF_SC_EENSS_ISG_SC_EEEEESI_SJ_SI_SJ_NS1D_6fusion15FusionCallbacksIS1H_NS1L_17LinearCombinationISI_fSI_fLNS_15FloatRoundStyleE2EEESH_S1K_JEEENS4_5SM1004TMEM4LOAD26SM100_TMEM_LOAD_16dp128b8xENS4_13SM90_TMA_LOADES1A_NS4_17SM75_U32x4_LDSM_NENS4_14SM90_TMA_STOREES1A_NS4_17SM90_U32x4_STSM_NENS4_39AutoVectorizingCopyWithAssumedAlignmentILi128EEEEEEvvEEEEvNT_6ParamsE --------------------------
	.section	.nv.info._ZN7cutlass13device_kernelINS_4gemm6kernel13GemmUniversalIN4cute5tupleIJiiiiEEENS1_10collective13CollectiveMmaINS1_35MainloopSm100TmaUmmaWarpSpecializedILi12ELi2ELi4ENS5_IJNS4_1CILi2EEESB_NSA_ILi1EEEEEEEENS5_IJNSA_ILi64EEESF_NSA_ILi32EEEEEENS_10tfloat32_tENS5_IJlSC_lEEESI_SJ_NS4_8TiledMMAINS4_8MMA_AtomIJNS4_17SM100_MMA_TF32_SSISI_SI_fLi64ELi64ELNS4_4UMMA5MajorE0ELSO_0ELNSN_7ScaleInE0ELSP_0EEEEEENS4_6LayoutINS5_IJSC_SC_SC_EEENS5_IJNSA_ILi0EEESU_SU_EEEEENS5_IJNS4_10UnderscoreESX_SX_EEEEENS4_23SM90_TMA_LOAD_MULTICASTENS4_14ComposedLayoutINS4_7SwizzleILi3ELi4ELi3EEENS4_18smem_ptr_flag_bitsILi32EEENSS_INS5_IJNSA_ILi8EEESG_EEENS5_IJSG_SC_EEEEEEEvNS4_8identityES10_S1A_vS1B_EENS_8epilogue10collective18CollectiveEpilogueINS1D_23Sm100TmaWarpSpecializedILi3ELi2ELi16ELb1ELb0EEEJSH_NS5_IJNSS_ISF_SC_EENSS_ISG_SC_EEEEESI_SJ_SI_SJ_NS1D_6fusion15FusionCallbacksIS1H_NS1L_17LinearCombinationISI_fSI_fLNS_15FloatRoundStyleE2EEESH_S1K_JEEENS4_5SM1004TMEM4LOAD26SM100_TMEM_LOAD_16dp128b8xENS4_13SM90_TMA_LOADES1A_NS4_17SM75_U32x4_LDSM_NENS4_14SM90_TMA_STOREES1A_NS4_17SM90_U32x4_STSM_NENS4_39AutoVectorizingCopyWithAssumedAlignmentILi128EEEEEEvvEEEEvNT_6ParamsE,"",@"SHT_CUDA_INFO"
	.sectionflags	@""
	.align	4


	//----- nvinfo : EIATTR_CUDA_API_VERSION
	.align		4
        /*0000*/ 	.byte	0x04, 0x37
        /*0002*/ 	.short	(.L_31 - .L_30)
.L_30:
        /*0004*/ 	.word	0x00000082


	//----- nvinfo : EIATTR_KPARAM_INFO
	.align		4
.L_31:
        /*0008*/ 	.byte	0x04, 0x17
        /*000a*/ 	.short	(.L_33 - .L_32)
.L_32:
        /*000c*/ 	.word	0x00000000
        /*0010*/ 	.short	0x0000
        /*0012*/ 	.short	0x0000
        /*0014*/ 	.byte	0x00, 0xf0, 0x01, 0x20


	//----- nvinfo : EIATTR_AT_ENTRY_FRAGMENTS
	.align		4
.L_33:
        /*0018*/ 	.byte	0x04, 0x4f
        /*001a*/ 	.short	(.L_35 - .L_34)


	//   ....[0]....
.L_34:
        /*001c*/ 	.word	0x00000006


	//----- nvinfo : EIATTR_RESERVED_SMEM_USED
	.align		4
.L_35:
        /*0020*/ 	.byte	0x01, 0x41
	.zero		2


	//----- nvinfo : EIATTR_SPARSE_MMA_MASK
	.align		4
        /*0024*/ 	.byte	0x03, 0x50
        /*0026*/ 	.short	0x0000


	//----- nvinfo : EIATTR_TCGEN05_1CTA_USED
	.align		4
        /*0028*/ 	.byte	0x01, 0x51
	.zero		2


	//----- nvinfo : EIATTR_MAXREG_COUNT
	.align		4
        /*002c*/ 	.byte	0x03, 0x1b
        /*002e*/ 	.short	0x00ff


	//----- nvinfo : EIATTR_NUM_BARRIERS
	.align		4
        /*0030*/ 	.byte	0x02, 0x4c
        /*0032*/ 	.byte	0x07
	.zero		1


	//----- nvinfo : EIATTR_EXTERNS
	.align		4
        /*0034*/ 	.byte	0x04, 0x0f
        /*0036*/ 	.short	(.L_37 - .L_36)


	//   ....[0]....
	.align		4
.L_36:
        /*0038*/ 	.word	index@(__assertfail)


	//----- nvinfo : EIATTR_MERCURY_ISA_VERSION
	.align		4
.L_37:
        /*003c*/ 	.byte	0x03, 0x5f
        /*003e*/ 	.short	0x0101


	//----- nvinfo : EIATTR_INT_WARP_WIDE_INSTR_OFFSETS
	.align		4
        /*0040*/ 	.byte	0x04, 0x31
        /*0042*/ 	.short	(.L_39 - .L_38)


	//   ....[0]....
.L_38:
        /*0044*/ 	.word	0x00004460


	//   ....[1]....
        /*0048*/ 	.word	0x00004490


	//   ....[2]....
        /*004c*/ 	.word	0x000044b0


	//   ....[3]....
        /*0050*/ 	.word	0x00005080


	//   ....[4]....
        /*0054*/ 	.word	0x00005100


	//   ....[5]....
        /*0058*/ 	.word	0x00005200


	//   ....[6]....
        /*005c*/ 	.word	0x00005310


	//----- nvinfo : EIATTR_COOP_GROUP_MASK_REGIDS
	.align		4
.L_39:
        /*0060*/ 	.byte	0x04, 0x29
        /*0062*/ 	.short	(.L_41 - .L_40)


	//   ....[0]....
.L_40:
        /*0064*/ 	.word	0xffffffff


	//   ....[1]....
        /*0068*/ 	.word	0xffffffff


	//   ....[2]....
        /*006c*/ 	.word	0xffffffff


	//   ....[3]....
        /*0070*/ 	.word	0xffffffff


	//   ....[4]....
        /*0074*/ 	.word	0xffffffff


	//   ....[5]....
        /*0078*/ 	.word	0xffffffff


	//   ....[6]....
        /*007c*/ 	.word	0xffffffff


	//   ....[7]....
        /*0080*/ 	.word	0xffffffff


	//   ....[8]....
        /*0084*/ 	.word	0xffffffff


	//   ....[9]....
        /*0088*/ 	.word	0xffffffff


	//   ....[10]....
        /*008c*/ 	.word	0xffffffff


	//   ....[11]....
        /*0090*/ 	.word	0xffffffff


	//   ....[12]....
        /*0094*/ 	.word	0xffffffff


	//   ....[13]....
        /*0098*/ 	.word	0xffffffff


	//----- nvinfo : EIATTR_COOP_GROUP_INSTR_OFFSETS
	.align		4
.L_41:
        /*009c*/ 	.byte	0x04, 0x28
        /*009e*/ 	.short	(.L_43 - .L_42)


	//   ....[0]....
.L_42:
        /*00a0*/ 	.word	0x00000080


	//   ....[1]....
        /*00a4*/ 	.word	0x000004f0


	//   ....[2]....
        /*00a8*/ 	.word	0x000007d0


	//   ....[3]....
        /*00ac*/ 	.word	0x00000950


	//   ....[4]....
        /*00b0*/ 	.word	0x00000a50


	//   ....[5]....
        /*00b4*/ 	.word	0x00000bc0


	//   ....[6]....
        /*00b8*/ 	.word	0x00000d60


	//   ....[7]....
        /*00bc*/ 	.word	0x00000f10


	//   ....[8]....
        /*00c0*/ 	.word	0x00002310


	//   ....[9]....
        /*00c4*/ 	.word	0x00003650


	//   ....[10]....
        /*00c8*/ 	.word	0x00003860


	//   ....[11]....
        /*00cc*/ 	.word	0x00003890


	//   ....[12]....
        /*00d0*/ 	.word	0x00004340


	//   ....[13]....
        /*00d4*/ 	.word	0x00004570


	//----- nvinfo : EIATTR_VRC_CTA_INIT_COUNT
	.align		4
.L_43:
        /*00d8*/ 	.byte	0x02, 0x4a
        /*00da*/ 	.byte	0x80
	.zero		1


	//----- nvinfo : EIATTR_SYSCALL_OFFSETS
	.align		4
        /*00dc*/ 	.byte	0x04, 0x46
        /*00de*/ 	.short	(.L_45 - .L_44)


	//   ....[0]....
.L_44:
        /*00e0*/ 	.word	0x00006020


	//   ....[1]....
        /*00e4*/ 	.word	0x00006110


	//   ....[2]....
        /*00e8*/ 	.word	0x00006a30


	//   ....[3]....
        /*00ec*/ 	.word	0x00007490


	//----- nvinfo : EIATTR_MBARRIER_INSTR_OFFSETS
	.align		4
.L_45:
        /*00f0*/ 	.byte	0x04, 0x39
        /*00f2*/ 	.short	(.L_47 - .L_46)


	//   ....[0]....
.L_46:
        /*00f4*/ 	.word	0x00000630
        /*00f8*/ 	.word	0x000000ff
        /*00fc*/ 	.word	0x00000000
        /*0100*/ 	.short	0x0100
        /*0102*/ 	.byte	0x04
	.zero		1


	//   ....[1]....
        /*0104*/ 	.word	0x00000640
        /*0108*/ 	.word	0x000000ff
        /*010c*/ 	.word	0x00000060
        /*0110*/ 	.short	0x0100
        /*0112*/ 	.byte	0x04
	.zero		1


	//   ....[2]....
        /*0114*/ 	.word	0x00000650
        /*0118*/ 	.word	0x000000ff
        /*011c*/ 	.word	0x00000008
        /*0120*/ 	.short	0x0100
        /*0122*/ 	.byte	0x04
	.zero		1


	//   ....[3]....
        /*0124*/ 	.word	0x00000660
        /*0128*/ 	.word	0x000000ff
        /*012c*/ 	.word	0x00000068
        /*0130*/ 	.short	0x0100
        /*0132*/ 	.byte	0x04
	.zero		1


	//   ....[4]....
        /*0134*/ 	.word	0x00000670
        /*0138*/ 	.word	0x000000ff
        /*013c*/ 	.word	0x00000010
        /*0140*/ 	.short	0x0100
        /*0142*/ 	.byte	0x04
	.zero		1


	//   ....[5]....
        /*0144*/ 	.word	0x00000680
        /*0148*/ 	.word	0x000000ff
        /*014c*/ 	.word	0x00000070
        /*0150*/ 	.short	0x0100
        /*0152*/ 	.byte	0x04
	.zero		1


	//   ....[6]....
        /*0154*/ 	.word	0x00000690
        /*0158*/ 	.word	0x000000ff
        /*015c*/ 	.word	0x00000018
        /*0160*/ 	.short	0x0100
        /*0162*/ 	.byte	0x04
	.zero		1


	//   ....[7]....
        /*0164*/ 	.word	0x000006a0
        /*0168*/ 	.word	0x000000ff
        /*016c*/ 	.word	0x00000078
        /*0170*/ 	.short	0x0100
        /*0172*/ 	.byte	0x04
	.zero		1


	//   ....[8]....
        /*0174*/ 	.word	0x000006b0
        /*0178*/ 	.word	0x000000ff
        /*017c*/ 	.word	0x00000020
        /*0180*/ 	.short	0x0100
        /*0182*/ 	.byte	0x04
	.zero		1


	//   ....[9]....
        /*0184*/ 	.word	0x000006c0
        /*0188*/ 	.word	0x000000ff
        /*018c*/ 	.word	0x00000080
        /*0190*/ 	.short	0x0100
        /*0192*/ 	.byte	0x04
	.zero		1


	//   ....[10]....
        /*0194*/ 	.word	0x000006d0
        /*0198*/ 	.word	0x000000ff
        /*019c*/ 	.word	0x00000028
        /*01a0*/ 	.short	0x0100
        /*01a2*/ 	.byte	0x04
	.zero		1


	//   ....[11]....
        /*01a4*/ 	.word	0x000006e0
        /*01a8*/ 	.word	0x000000ff
        /*01ac*/ 	.word	0x00000088
        /*01b0*/ 	.short	0x0100
        /*01b2*/ 	.byte	0x04
	.zero		1


	//   ....[12]....
        /*01b4*/ 	.word	0x000006f0
        /*01b8*/ 	.word	0x000000ff
        /*01bc*/ 	.word	0x00000030
        /*01c0*/ 	.short	0x0100
        /*01c2*/ 	.byte	0x04
	.zero		1


	//   ....[13]....
        /*01c4*/ 	.word	0x00000700
        /*01c8*/ 	.word	0x000000ff
        /*01cc*/ 	.word	0x00000090
        /*01d0*/ 	.short	0x0100
        /*01d2*/ 	.byte	0x04
	.zero		1


	//   ....[14]....
        /*01d4*/ 	.word	0x00000710
        /*01d8*/ 	.word	0x000000ff
        /*01dc*/ 	.word	0x00000038
        /*01e0*/ 	.short	0x0100
        /*01e2*/ 	.byte	0x04
	.zero		1


	//   ....[15]....
        /*01e4*/ 	.word	0x00000720
        /*01e8*/ 	.word	0x000000ff
        /*01ec*/ 	.word	0x00000098
        /*01f0*/ 	.short	0x0100
        /*01f2*/ 	.byte	0x04
	.zero		1


	//   ....[16]....
        /*01f4*/ 	.word	0x00000730
        /*01f8*/ 	.word	0x000000ff
        /*01fc*/ 	.word	0x00000040
        /*0200*/ 	.short	0x0100
        /*0202*/ 	.byte	0x04
	.zero		1


	//   ....[17]....
        /*0204*/ 	.word	0x00000740
        /*0208*/ 	.word	0x000000ff
        /*020c*/ 	.word	0x000000a0
        /*0210*/ 	.short	0x0100
        /*0212*/ 	.byte	0x04
	.zero		1


	//   ....[18]....
        /*0214*/ 	.word	0x00000750
        /*0218*/ 	.word	0x000000ff
        /*021c*/ 	.word	0x00000048
        /*0220*/ 	.short	0x0100
        /*0222*/ 	.byte	0x04
	.zero		1


	//   ....[19]....
        /*0224*/ 	.word	0x00000760
        /*0228*/ 	.word	0x000000ff
        /*022c*/ 	.word	0x000000a8
        /*0230*/ 	.short	0x0100
        /*0232*/ 	.byte	0x04
	.zero		1


	//   ....[20]....
        /*0234*/ 	.word	0x00000770
        /*0238*/ 	.word	0x000000ff
        /*023c*/ 	.word	0x00000050
        /*0240*/ 	.short	0x0100
        /*0242*/ 	.byte	0x04
	.zero		1


	//   ....[21]....
        /*0244*/ 	.word	0x00000780
        /*0248*/ 	.word	0x000000ff
        /*024c*/ 	.word	0x000000b0
        /*0250*/ 	.short	0x0100
        /*0252*/ 	.byte	0x04
	.zero		1


	//   ....[22]....
        /*0254*/ 	.word	0x00000790
        /*0258*/ 	.word	0x000000ff
        /*025c*/ 	.word	0x00000058
        /*0260*/ 	.short	0x0100
        /*0262*/ 	.byte	0x04
	.zero		1


	//   ....[23]....
        /*0264*/ 	.word	0x000007a0
        /*0268*/ 	.word	0x000000ff
        /*026c*/ 	.word	0x000000b8
        /*0270*/ 	.short	0x0100
        /*0272*/ 	.byte	0x04
	.zero		1


	//   ....[24]....
        /*0274*/ 	.word	0x000008e0
        /*0278*/ 	.word	0x000000ff
        /*027c*/ 	.word	0x000000c0
        /*0280*/ 	.short	0x0100
        /*0282*/ 	.byte	0x04
	.zero		1


	//   ....[25]....
        /*0284*/ 	.word	0x000008f0
        /*0288*/ 	.word	0x000000ff
        /*028c*/ 	.word	0x000000d8
        /*0290*/ 	.short	0x0100
        /*0292*/ 	.byte	0x04
	.zero		1


	//   ....[26]....
        /*0294*/ 	.word	0x00000900
        /*0298*/ 	.word	0x000000ff
        /*029c*/ 	.word	0x000000c8
        /*02a0*/ 	.short	0x0100
        /*02a2*/ 	.byte	0x04
	.zero		1


	//   ....[27]....
        /*02a4*/ 	.word	0x00000910
        /*02a8*/ 	.word	0x000000ff
        /*02ac*/ 	.word	0x000000e0
        /*02b0*/ 	.short	0x0100
        /*02b2*/ 	.byte	0x04
	.zero		1


	//   ....[28]....
        /*02b4*/ 	.word	0x00000920
        /*02b8*/ 	.word	0x000000ff
        /*02bc*/ 	.word	0x000000d0
        /*02c0*/ 	.short	0x0100
        /*02c2*/ 	.byte	0x04
	.zero		1


	//   ....[29]....
        /*02c4*/ 	.word	0x00000930
        /*02c8*/ 	.word	0x000000ff
        /*02cc*/ 	.word	0x000000e8
        /*02d0*/ 	.short	0x0100
        /*02d2*/ 	.byte	0x04
	.zero		1


	//   ....[30]....
        /*02d4*/ 	.word	0x00000a20
        /*02d8*/ 	.word	0x000000ff
        /*02dc*/ 	.word	0x000000f0
        /*02e0*/ 	.short	0x0100
        /*02e2*/ 	.byte	0x06
	.zero		1


	//   ....[31]....
        /*02e4*/ 	.word	0x00000a30
        /*02e8*/ 	.word	0x000000ff
        /*02ec*/ 	.word	0x000000f8
        /*02f0*/ 	.short	0x0100
        /*02f2*/ 	.byte	0x06
	.zero		1


	//   ....[32]....
        /*02f4*/ 	.word	0x00000b70
        /*02f8*/ 	.word	0x000000ff
        /*02fc*/ 	.word	0x00000100
        /*0300*/ 	.short	0x0100
        /*0302*/ 	.byte	0x06
	.zero		1


	//   ....[33]....
        /*0304*/ 	.word	0x00000b80
        /*0308*/ 	.word	0x000000ff
        /*030c*/ 	.word	0x00000110
        /*0310*/ 	.short	0x0100
        /*0312*/ 	.byte	0x06
	.zero		1


	//   ....[34]....
        /*0314*/ 	.word	0x00000b90
        /*0318*/ 	.word	0x000000ff
        /*031c*/ 	.word	0x00000108
        /*0320*/ 	.short	0x0100
        /*0322*/ 	.byte	0x06
	.zero		1


	//   ....[35]....
        /*0324*/ 	.word	0x00000ba0
        /*0328*/ 	.word	0x000000ff
        /*032c*/ 	.word	0x00000118
        /*0330*/ 	.short	0x0100
        /*0332*/ 	.byte	0x06
	.zero		1


	//   ....[36]....
        /*0334*/ 	.word	0x00000cd0
        /*0338*/ 	.word	0x000000ff
        /*033c*/ 	.word	0x00000120
        /*0340*/ 	.short	0x0100
        /*0342*/ 	.byte	0x04
	.zero		1


	//   ....[37]....
        /*0344*/ 	.word	0x00000ce0
        /*0348*/ 	.word	0x000000ff
        /*034c*/ 	.word	0x00000140
        /*0350*/ 	.short	0x0100
        /*0352*/ 	.byte	0x04
	.zero		1


	//   ....[38]....
        /*0354*/ 	.word	0x00000cf0
        /*0358*/ 	.word	0x000000ff
        /*035c*/ 	.word	0x00000128
        /*0360*/ 	.short	0x0100
        /*0362*/ 	.byte	0x04
	.zero		1


	//   ....[39]....
        /*0364*/ 	.word	0x00000d00
        /*0368*/ 	.word	0x000000ff
        /*036c*/ 	.word	0x00000148
        /*0370*/ 	.short	0x0100
        /*0372*/ 	.byte	0x04
	.zero		1


	//   ....[40]....
        /*0374*/ 	.word	0x00000d10
        /*0378*/ 	.word	0x000000ff
        /*037c*/ 	.word	0x00000130
        /*0380*/ 	.short	0x0100
        /*0382*/ 	.byte	0x04
	.zero		1


	//   ....[41]....
        /*0384*/ 	.word	0x00000d20
        /*0388*/ 	.word	0x000000ff
        /*038c*/ 	.word	0x00000150
        /*0390*/ 	.short	0x0100
        /*0392*/ 	.byte	0x04
	.zero		1


	//   ....[42]....
        /*0394*/ 	.word	0x00000d30
        /*0398*/ 	.word	0x000000ff
        /*039c*/ 	.word	0x00000138
        /*03a0*/ 	.short	0x0100
        /*03a2*/ 	.byte	0x04
	.zero		1


	//   ....[43]....
        /*03a4*/ 	.word	0x00000d40
        /*03a8*/ 	.word	0x000000ff
        /*03ac*/ 	.word	0x00000158
        /*03b0*/ 	.short	0x0100
        /*03b2*/ 	.byte	0x04
	.zero		1


	//   ....[44]....
        /*03b4*/ 	.word	0x00000e30
        /*03b8*/ 	.word	0x000000ff
        /*03bc*/ 	.word	0x00000160
        /*03c0*/ 	.short	0x0100
        /*03c2*/ 	.byte	0x04
	.zero		1


	//   ....[45]....
        /*03c4*/ 	.word	0x00000e40
        /*03c8*/ 	.word	0x000000ff
        /*03cc*/ 	.word	0x00000170
        /*03d0*/ 	.short	0x0100
        /*03d2*/ 	.byte	0x04
	.zero		1


	//   ....[46]....
        /*03d4*/ 	.word	0x00000e50
        /*03d8*/ 	.word	0x000000ff
        /*03dc*/ 	.word	0x00000168
        /*03e0*/ 	.short	0x0100
        /*03e2*/ 	.byte	0x04
	.zero		1


	//   ....[47]....
        /*03e4*/ 	.word	0x00000e60
        /*03e8*/ 	.word	0x000000ff
        /*03ec*/ 	.word	0x00000178
        /*03f0*/ 	.short	0x0100
        /*03f2*/ 	.byte	0x04
	.zero		1


	//   ....[48]....
        /*03f4*/ 	.word	0x00001b00
        /*03f8*/ 	.word	0x00000000
        /*03fc*/ 	.word	0x00000170
        /*0400*/ 	.short	0x010a
        /*0402*/ 	.byte	0xff
	.zero		1


	//   ....[49]....
        /*0404*/ 	.word	0x00001b30
        /*0408*/ 	.word	0x00000000
        /*040c*/ 	.word	0x00000160
        /*0410*/ 	.short	0x0101
        /*0412*/ 	.byte	0xff
	.zero		1


	//   ....[50]....
        /*0414*/ 	.word	0x00001c10
        /*0418*/ 	.word	0x000000ff
        /*041c*/ 	.word	0x00000060
        /*0420*/ 	.short	0x010a
        /*0422*/ 	.byte	0x04
	.zero		1


	//   ....[51]....
        /*0424*/ 	.word	0x00001c90
        /*0428*/ 	.word	0x000000ff
        /*042c*/ 	.word	0x00000060
        /*0430*/ 	.short	0x010a
        /*0432*/ 	.byte	0x21
	.zero		1


	//   ....[52]....
        /*0434*/ 	.word	0x00001e20
        /*0438*/ 	.word	0x000000ff
        /*043c*/ 	.word	0x00000060
        /*0440*/ 	.short	0x010a
        /*0442*/ 	.byte	0x08
	.zero		1


	//   ....[53]....
        /*0444*/ 	.word	0x00001f80
        /*0448*/ 	.word	0x000000ff
        /*044c*/ 	.word	0x000000f8
        /*0450*/ 	.short	0x0101
        /*0452*/ 	.byte	0x06
	.zero		1


	//   ....[54]....
        /*0454*/ 	.word	0x00001fa0
        /*0458*/ 	.word	0x000000ff
        /*045c*/ 	.word	0x00000060
        /*0460*/ 	.short	0x010a
        /*0462*/ 	.byte	0x04
	.zero		1


	//   ....[55]....
        /*0464*/ 	.word	0x00002020
        /*0468*/ 	.word	0x000000ff
        /*046c*/ 	.word	0x00000060
        /*0470*/ 	.short	0x010a
        /*0472*/ 	.byte	0x11
	.zero		1


	//   ....[56]....
        /*0474*/ 	.word	0x000021b0
        /*0478*/ 	.word	0x000000ff
        /*047c*/ 	.word	0x00000060
        /*0480*/ 	.short	0x010a
        /*0482*/ 	.byte	0x07
	.zero		1


	//   ....[57]....
        /*0484*/ 	.word	0x00002340
        /*0488*/ 	.word	0x00000003
        /*048c*/ 	.word	0x00000100
        /*0490*/ 	.short	0x010a
        /*0492*/ 	.byte	0xff
	.zero		1


	//   ....[58]....
        /*0494*/ 	.word	0x00002490
        /*0498*/ 	.word	0x00000000
        /*049c*/ 	.word	0x00000000
        /*04a0*/ 	.short	0x0101
        /*04a2*/ 	.byte	0xff
	.zero		1


	//   ....[59]....
        /*04a4*/ 	.word	0x00002a50
        /*04a8*/ 	.word	0x000000ff
        /*04ac*/ 	.word	0x00000000
        /*04b0*/ 	.short	0x010a
        /*04b2*/ 	.byte	0x04
	.zero		1


	//   ....[60]....
        /*04b4*/ 	.word	0x00002ae0
        /*04b8*/ 	.word	0x000000ff
        /*04bc*/ 	.word	0x00000000
        /*04c0*/ 	.short	0x010a
        /*04c2*/ 	.byte	0x05
	.zero		1


	//   ....[61]....
        /*04c4*/ 	.word	0x00002b70
        /*04c8*/ 	.word	0x000000ff
        /*04cc*/ 	.word	0x00000000
        /*04d0*/ 	.short	0x010a
        /*04d2*/ 	.byte	0x05
	.zero		1


	//   ....[62]....
        /*04d4*/ 	.word	0x00002c00
        /*04d8*/ 	.word	0x000000ff
        /*04dc*/ 	.word	0x00000000
        /*04e0*/ 	.short	0x010a
        /*04e2*/ 	.byte	0x05
	.zero		1


	//   ....[63]....
        /*04e4*/ 	.word	0x00002c90
        /*04e8*/ 	.word	0x000000ff
        /*04ec*/ 	.word	0x00000000
        /*04f0*/ 	.short	0x010a
        /*04f2*/ 	.byte	0x05
	.zero		1


	//   ....[64]....
        /*04f4*/ 	.word	0x00002d20
        /*04f8*/ 	.word	0x000000ff
        /*04fc*/ 	.word	0x00000000
        /*0500*/ 	.short	0x010a
        /*0502*/ 	.byte	0x05
	.zero		1


	//   ....[65]....
        /*0504*/ 	.word	0x00002db0
        /*0508*/ 	.word	0x000000ff
        /*050c*/ 	.word	0x00000000
        /*0510*/ 	.short	0x010a
        /*0512*/ 	.byte	0x05
	.zero		1


	//   ....[66]....
        /*0514*/ 	.word	0x00002e40
        /*0518*/ 	.word	0x000000ff
        /*051c*/ 	.word	0x00000000
        /*0520*/ 	.short	0x010a
        /*0522*/ 	.byte	0x05
	.zero		1


	//   ....[67]....
        /*0524*/ 	.word	0x00002ed0
        /*0528*/ 	.word	0x000000ff
        /*052c*/ 	.word	0x00000000
        /*0530*/ 	.short	0x010a
        /*0532*/ 	.byte	0x05
	.zero		1


	//   ....[68]....
        /*0534*/ 	.word	0x00002f60
        /*0538*/ 	.word	0x000000ff
        /*053c*/ 	.word	0x00000000
        /*0540*/ 	.short	0x010a
        /*0542*/ 	.byte	0x05
	.zero		1


	//   ....[69]....
        /*0544*/ 	.word	0x00002ff0
        /*0548*/ 	.word	0x000000ff
        /*054c*/ 	.word	0x00000000
        /*0550*/ 	.short	0x010a
        /*0552*/ 	.byte	0x05
	.zero		1


	//   ....[70]....
        /*0554*/ 	.word	0x00003090
        /*0558*/ 	.word	0x00000000
        /*055c*/ 	.word	0x00000000
        /*0560*/ 	.short	0x010a
        /*0562*/ 	.byte	0xff
	.zero		1


	//   ....[71]....
        /*0564*/ 	.word	0x000031b0
        /*0568*/ 	.word	0x00000002
        /*056c*/ 	.word	0x00000160
        /*0570*/ 	.short	0x010a
        /*0572*/ 	.byte	0xff
	.zero		1


	//   ....[72]....
        /*0574*/ 	.word	0x00003220
        /*0578*/ 	.word	0x00000002
        /*057c*/ 	.word	0x00000000
        /*0580*/ 	.short	0x0101
        /*0582*/ 	.byte	0xff
	.zero		1


	//   ....[73]....
        /*0584*/ 	.word	0x00003240
        /*0588*/ 	.word	0x000000ff
        /*058c*/ 	.word	0x00000110
        /*0590*/ 	.short	0x010a
        /*0592*/ 	.byte	0x04
	.zero		1


	//   ....[74]....
        /*0594*/ 	.word	0x00003360
        /*0598*/ 	.word	0x00000002
        /*059c*/ 	.word	0x00000100
        /*05a0*/ 	.short	0x010a
        /*05a2*/ 	.byte	0xff
	.zero		1


	//   ....[75]....
        /*05a4*/ 	.word	0x00003460
        /*05a8*/ 	.word	0x00000002
        /*05ac*/ 	.word	0x00000000
        /*05b0*/ 	.short	0x0101
        /*05b2*/ 	.byte	0xff
	.zero		1


	//   ....[76]....
        /*05b4*/ 	.word	0x000034f0
        /*05b8*/ 	.word	0x000000ff
        /*05bc*/ 	.word	0x00000110
        /*05c0*/ 	.short	0x0106
        /*05c2*/ 	.byte	0x04
	.zero		1


	//   ....[77]....
        /*05c4*/ 	.word	0x00003510
        /*05c8*/ 	.word	0x000000ff
        /*05cc*/ 	.word	0x00000110
        /*05d0*/ 	.short	0x010a
        /*05d2*/ 	.byte	0x04
	.zero		1


	//   ....[78]....
        /*05d4*/ 	.word	0x000035a0
        /*05d8*/ 	.word	0x000000ff
        /*05dc*/ 	.word	0x00000110
        /*05e0*/ 	.short	0x0106
        /*05e2*/ 	.byte	0x07
	.zero		1


	//   ....[79]....
        /*05e4*/ 	.word	0x000035e0
        /*05e8*/ 	.word	0x00000000
        /*05ec*/ 	.word	0x00000110
        /*05f0*/ 	.short	0x010a
        /*05f2*/ 	.byte	0xff
	.zero		1


	//   ....[80]....
        /*05f4*/ 	.word	0x00003b30
        /*05f8*/ 	.word	0x00000000
        /*05fc*/ 	.word	0x00000100
        /*0600*/ 	.short	0x010a
        /*0602*/ 	.byte	0xff
	.zero		1


	//   ....[81]....
        /*0604*/ 	.word	0x00003c30
        /*0608*/ 	.word	0x00000003
        /*060c*/ 	.word	0x00000000
        /*0610*/ 	.short	0x0101
        /*0612*/ 	.byte	0xff
	.zero		1


	//   ....[82]....
        /*0614*/ 	.word	0x00003c40
        /*0618*/ 	.word	0x000000ff
        /*061c*/ 	.word	0x00000000
        /*0620*/ 	.short	0x010a
        /*0622*/ 	.byte	0x04
	.zero		1


	//   ....[83]....
        /*0624*/ 	.word	0x00003cc0
        /*0628*/ 	.word	0x000000ff
        /*062c*/ 	.word	0x00000140
        /*0630*/ 	.short	0x010a
        /*0632*/ 	.byte	0x1f
	.zero		1


	//   ....[84]....
        /*0634*/ 	.word	0x00003da0
        /*0638*/ 	.word	0x000000ff
        /*063c*/ 	.word	0x00000000
        /*0640*/ 	.short	0x010a
        /*0642*/ 	.byte	0x05
	.zero		1


	//   ....[85]....
        /*0644*/ 	.word	0x00003ee0
        /*0648*/ 	.word	0x000000ff
        /*064c*/ 	.word	0x00000000
        /*0650*/ 	.short	0x010a
        /*0652*/ 	.byte	0x04
	.zero		1


	//   ....[86]....
        /*0654*/ 	.word	0x00004170
        /*0658*/ 	.word	0x000000ff
        /*065c*/ 	.word	0x00000000
        /*0660*/ 	.short	0x010a
        /*0662*/ 	.byte	0x04
	.zero		1


	//   ....[87]....
        /*0664*/ 	.word	0x00004200
        /*0668*/ 	.word	0x000000ff
        /*066c*/ 	.word	0x00000000
        /*0670*/ 	.short	0x010a
        /*0672*/ 	.byte	0x05
	.zero		1


	//   ....[88]....
        /*0674*/ 	.word	0x00004290
        /*0678*/ 	.word	0x000000ff
        /*067c*/ 	.word	0x00000000
        /*0680*/ 	.short	0x010a
        /*0682*/ 	.byte	0x05
	.zero		1


	//   ....[89]....
        /*0684*/ 	.word	0x00004320
        /*0688*/ 	.word	0x000000ff
        /*068c*/ 	.word	0x00000000
        /*0690*/ 	.short	0x010a
        /*0692*/ 	.byte	0x04
	.zero		1


	//   ....[90]....
        /*0694*/ 	.word	0x000047b0
        /*0698*/ 	.word	0x0000000c
        /*069c*/ 	.word	0x00000100
        /*06a0*/ 	.short	0x010a
        /*06a2*/ 	.byte	0xff
	.zero		1


	//   ....[91]....
        /*06a4*/ 	.word	0x00004920
        /*06a8*/ 	.word	0x00000000
        /*06ac*/ 	.word	0x00000000
        /*06b0*/ 	.short	0x0101
        /*06b2*/ 	.byte	0xff
	.zero		1


	//   ....[92]....
        /*06b4*/ 	.word	0x00004da0
        /*06b8*/ 	.word	0x000000ff
        /*06bc*/ 	.word	0x000000f8
        /*06c0*/ 	.short	0x010a
        /*06c2*/ 	.byte	0x18
	.zero		1


	//   ....[93]....
        /*06c4*/ 	.word	0x00004f60
        /*06c8*/ 	.word	0x000000ff
        /*06cc*/ 	.word	0x000000d8
        /*06d0*/ 	.short	0x010a
        /*06d2*/ 	.byte	0x04
	.zero		1


	//   ....[94]....
        /*06d4*/ 	.word	0x00005130
        /*06d8*/ 	.word	0x000000ff
        /*06dc*/ 	.word	0x000000c0
        /*06e0*/ 	.short	0x010b
        /*06e2*/ 	.byte	0x04
	.zero		1


	//   ....[95]....
        /*06e4*/ 	.word	0x00005140
        /*06e8*/ 	.word	0x000000ff
        /*06ec*/ 	.word	0x00000000
        /*06f0*/ 	.short	0x0101
        /*06f2*/ 	.byte	0x14
	.zero		1


	//   ....[96]....
        /*06f4*/ 	.word	0x00005150
        /*06f8*/ 	.word	0x000000ff
        /*06fc*/ 	.word	0x000000d8
        /*0700*/ 	.short	0x010a
        /*0702*/ 	.byte	0x05
	.zero		1


	//   ....[97]....
        /*0704*/ 	.word	0x00005340
        /*0708*/ 	.word	0x000000ff
        /*070c*/ 	.word	0x000000c0
        /*0710*/ 	.short	0x010b
        /*0712*/ 	.byte	0x05
	.zero		1


	//   ....[98]....
        /*0714*/ 	.word	0x00005350
        /*0718*/ 	.word	0x000000ff
        /*071c*/ 	.word	0x00000000
        /*0720*/ 	.short	0x0101
        /*0722*/ 	.byte	0x04
	.zero		1


	//   ....[99]....
        /*0724*/ 	.word	0x000053f0
        /*0728*/ 	.word	0x000000ff
        /*072c*/ 	.word	0x00000000
        /*0730*/ 	.short	0x010a
        /*0732*/ 	.byte	0x04
	.zero		1


	//   ....[100]....
        /*0734*/ 	.word	0x00005480
        /*0738*/ 	.word	0x000000ff
        /*073c*/ 	.word	0x00000000
        /*0740*/ 	.short	0x010a
        /*0742*/ 	.byte	0x05
	.zero		1


	//   ....[101]....
        /*0744*/ 	.word	0x00005520
        /*0748*/ 	.word	0x00000000
        /*074c*/ 	.word	0x00000000
        /*0750*/ 	.short	0x010a
        /*0752*/ 	.byte	0xff
	.zero		1


	//   ....[102]....
        /*0754*/ 	.word	0x00005890
        /*0758*/ 	.word	0x00000000
        /*075c*/ 	.word	0x00000100
        /*0760*/ 	.short	0x010a
        /*0762*/ 	.byte	0xff
	.zero		1


	//   ....[103]....
        /*0764*/ 	.word	0x00005960
        /*0768*/ 	.word	0x00000000
        /*076c*/ 	.word	0x00000000
        /*0770*/ 	.short	0x0101
        /*0772*/ 	.byte	0xff
	.zero		1


	//   ....[104]....
        /*0774*/ 	.word	0x000065b0
        /*0778*/ 	.word	0x00000002
        /*077c*/ 	.word	0x000000c0
        /*0780*/ 	.short	0x010a
        /*0782*/ 	.byte	0xff
	.zero		1


	//   ....[105]....
        /*0784*/ 	.word	0x000065f0
        /*0788*/ 	.word	0x00000047
        /*078c*/ 	.word	0x00000120
        /*0790*/ 	.short	0x010a
        /*0792*/ 	.byte	0xff
	.zero		1


	//   ....[106]....
        /*0794*/ 	.word	0x000066e0
        /*0798*/ 	.word	0x00000002
        /*079c*/ 	.word	0x000000c0
        /*07a0*/ 	.short	0x010a
        /*07a2*/ 	.byte	0xff
	.zero		1


	//   ....[107]....
        /*07a4*/ 	.word	0x00006910
        /*07a8*/ 	.word	0x00000047
        /*07ac*/ 	.word	0x00000120
        /*07b0*/ 	.short	0x010a
        /*07b2*/ 	.byte	0xff
	.zero		1


	//   ....[108]....
        /*07b4*/ 	.word	0x000071b0
        /*07b8*/ 	.word	0x00000000
        /*07bc*/ 	.word	0x00000000
        /*07c0*/ 	.short	0x0101
        /*07c2*/ 	.byte	0xff
	.zero		1


	//   ....[109]....
        /*07c4*/ 	.word	0x000071c0
        /*07c8*/ 	.word	0x00000002
        /*07cc*/ 	.word	0x000000c0
        /*07d0*/ 	.short	0x010a
        /*07d2*/ 	.byte	0xff
	.zero		1


	//   ....[110]....
        /*07d4*/ 	.word	0x00007290
        /*07d8*/ 	.word	0x00000002
        /*07dc*/ 	.word	0x000000c0
        /*07e0*/ 	.short	0x010a
        /*07e2*/ 	.byte	0xff
	.zero		1


	//   ....[111]....
        /*07e4*/ 	.word	0x00007890
        /*07e8*/ 	.word	0x000000ff
        /*07ec*/ 	.word	0x00000000
        /*07f0*/ 	.short	0x0101
        /*07f2*/ 	.byte	0x04
	.zero		1


	//   ....[112]....
        /*07f4*/ 	.word	0x00007c80
        /*07f8*/ 	.word	0x00000000
        /*07fc*/ 	.word	0x00000000
        /*0800*/ 	.short	0x0101
        /*0802*/ 	.byte	0xff
	.zero		1


	//   ....[113]....
        /*0804*/ 	.word	0x00007f30
        /*0808*/ 	.word	0x000000ff
        /*080c*/ 	.word	0x00000000
        /*0810*/ 	.short	0x0101
        /*0812*/ 	.byte	0x04
	.zero		1


	//   ....[114]....
        /*0814*/ 	.word	0x00007f50
        /*0818*/ 	.word	0x00000000
        /*081c*/ 	.word	0x00000170
        /*0820*/ 	.short	0x010a
        /*0822*/ 	.byte	0xff
	.zero		1


	//   ....[115]....
        /*0824*/ 	.word	0x00007fb0
        /*0828*/ 	.word	0x00000000
        /*082c*/ 	.word	0x00000060
        /*0830*/ 	.short	0x010a
        /*0832*/ 	.byte	0xff
	.zero		1


	//   ....[116]....
        /*0834*/ 	.word	0x00008010
        /*0838*/ 	.word	0x00000000
        /*083c*/ 	.word	0x00000060
        /*0840*/ 	.short	0x010a
        /*0842*/ 	.byte	0xff
	.zero		1


	//   ....[117]....
        /*0844*/ 	.word	0x00008060
        /*0848*/ 	.word	0x00000003
        /*084c*/ 	.word	0x00000100
        /*0850*/ 	.short	0x010a
        /*0852*/ 	.byte	0xff
	.zero		1


	//   ....[118]....
        /*0854*/ 	.word	0x000080c0
        /*0858*/ 	.word	0x00000000
        /*085c*/ 	.word	0x00000000
        /*0860*/ 	.short	0x010a
        /*0862*/ 	.byte	0xff
	.zero		1


	//   ....[119]....
        /*0864*/ 	.word	0x00008120
        /*0868*/ 	.word	0x00000000
        /*086c*/ 	.word	0x00000000
        /*0870*/ 	.short	0x010a
        /*0872*/ 	.byte	0xff
	.zero		1


	//   ....[120]....
        /*0874*/ 	.word	0x00008180
        /*0878*/ 	.word	0x00000000
        /*087c*/ 	.word	0x00000000
        /*0880*/ 	.short	0x010a
        /*0882*/ 	.byte	0xff
	.zero		1


	//   ....[121]....
        /*0884*/ 	.word	0x000081e0
        /*0888*/ 	.word	0x00000000
        /*088c*/ 	.word	0x00000000
        /*0890*/ 	.short	0x010a
        /*0892*/ 	.byte	0xff
	.zero		1


	//   ....[122]....
        /*0894*/ 	.word	0x00008240
        /*0898*/ 	.word	0x00000000
        /*089c*/ 	.word	0x00000000
        /*08a0*/ 	.short	0x010a
        /*08a2*/ 	.byte	0xff
	.zero		1


	//   ....[123]....
        /*08a4*/ 	.word	0x000082a0
        /*08a8*/ 	.word	0x00000000
        /*08ac*/ 	.word	0x00000000
        /*08b0*/ 	.short	0x010a
        /*08b2*/ 	.byte	0xff
	.zero		1


	//   ....[124]....
        /*08b4*/ 	.word	0x00008300
        /*08b8*/ 	.word	0x00000000
        /*08bc*/ 	.word	0x00000000
        /*08c0*/ 	.short	0x010a
        /*08c2*/ 	.byte	0xff
	.zero		1


	//   ....[125]....
        /*08c4*/ 	.word	0x00008360
        /*08c8*/ 	.word	0x00000000
        /*08cc*/ 	.word	0x00000000
        /*08d0*/ 	.short	0x010a
        /*08d2*/ 	.byte	0xff
	.zero		1


	//   ....[126]....
        /*08d4*/ 	.word	0x000083c0
        /*08d8*/ 	.word	0x00000000
        /*08dc*/ 	.word	0x00000000
        /*08e0*/ 	.short	0x010a
        /*08e2*/ 	.byte	0xff
	.zero		1


	//   ....[127]....
        /*08e4*/ 	.word	0x00008420
        /*08e8*/ 	.word	0x00000000
        /*08ec*/ 	.word	0x00000000
        /*08f0*/ 	.short	0x010a
        /*08f2*/ 	.byte	0xff
	.zero		1


	//   ....[128]....
        /*08f4*/ 	.word	0x00008480
        /*08f8*/ 	.word	0x00000000
        /*08fc*/ 	.word	0x00000000
        /*0900*/ 	.short	0x010a
        /*0902*/ 	.byte	0xff
	.zero		1


	//   ....[129]....
        /*0904*/ 	.word	0x000084d0
        /*0908*/ 	.word	0x00000002
        /*090c*/ 	.word	0x00000160
        /*0910*/ 	.short	0x010a
        /*0912*/ 	.byte	0xff
	.zero		1


	//   ....[130]....
        /*0914*/ 	.word	0x00008530
        /*0918*/ 	.word	0x00000002
        /*091c*/ 	.word	0x00000110
        /*0920*/ 	.short	0x010a
        /*0922*/ 	.byte	0xff
	.zero		1


	//   ....[131]....
        /*0924*/ 	.word	0x00008580
        /*0928*/ 	.word	0x00000002
        /*092c*/ 	.word	0x00000100
        /*0930*/ 	.short	0x010a
        /*0932*/ 	.byte	0xff
	.zero		1


	//   ....[132]....
        /*0934*/ 	.word	0x000085e0
        /*0938*/ 	.word	0x00000000
        /*093c*/ 	.word	0x00000110
        /*0940*/ 	.short	0x010a
        /*0942*/ 	.byte	0xff
	.zero		1


	//   ....[133]....
        /*0944*/ 	.word	0x00008630
        /*0948*/ 	.word	0x00000000
        /*094c*/ 	.word	0x00000100
        /*0950*/ 	.short	0x010a
        /*0952*/ 	.byte	0xff
	.zero		1


	//   ....[134]....
        /*0954*/ 	.word	0x00008690
        /*0958*/ 	.word	0x00000002
        /*095c*/ 	.word	0x00000140
        /*0960*/ 	.short	0x010a
        /*0962*/ 	.byte	0xff
	.zero		1


	//   ....[135]....
        /*0964*/ 	.word	0x000086f0
        /*0968*/ 	.word	0x00000000
        /*096c*/ 	.word	0x00000000
        /*0970*/ 	.short	0x010a
        /*0972*/ 	.byte	0xff
	.zero		1


	//   ....[136]....
        /*0974*/ 	.word	0x00008750
        /*0978*/ 	.word	0x00000000
        /*097c*/ 	.word	0x00000000
        /*0980*/ 	.short	0x010a
        /*0982*/ 	.byte	0xff
	.zero		1


	//   ....[137]....
        /*0984*/ 	.word	0x000087b0
        /*0988*/ 	.word	0x00000000
        /*098c*/ 	.word	0x00000000
        /*0990*/ 	.short	0x010a
        /*0992*/ 	.byte	0xff
	.zero		1


	//   ....[138]....
        /*0994*/ 	.word	0x00008810
        /*0998*/ 	.word	0x00000000
        /*099c*/ 	.word	0x00000000
        /*09a0*/ 	.short	0x010a
        /*09a2*/ 	.byte	0xff
	.zero		1


	//   ....[139]....
        /*09a4*/ 	.word	0x00008870
        /*09a8*/ 	.word	0x00000000
        /*09ac*/ 	.word	0x00000000
        /*09b0*/ 	.short	0x010a
        /*09b2*/ 	.byte	0xff
	.zero		1


	//   ....[140]....
        /*09b4*/ 	.word	0x000088c0
        /*09b8*/ 	.word	0x0000000c
        /*09bc*/ 	.word	0x00000100
        /*09c0*/ 	.short	0x010a
        /*09c2*/ 	.byte	0xff
	.zero		1


	//   ....[141]....
        /*09c4*/ 	.word	0x00008920
        /*09c8*/ 	.word	0x00000000
        /*09cc*/ 	.word	0x000000f8
        /*09d0*/ 	.short	0x010a
        /*09d2*/ 	.byte	0xff
	.zero		1


	//   ....[142]....
        /*09d4*/ 	.word	0x00008980
        /*09d8*/ 	.word	0x00000000
        /*09dc*/ 	.word	0x000000d8
        /*09e0*/ 	.short	0x010a
        /*09e2*/ 	.byte	0xff
	.zero		1


	//   ....[143]....
        /*09e4*/ 	.word	0x000089e0
        /*09e8*/ 	.word	0x00000006
        /*09ec*/ 	.word	0x000000d8
        /*09f0*/ 	.short	0x010a
        /*09f2*/ 	.byte	0xff
	.zero		1


	//   ....[144]....
        /*09f4*/ 	.word	0x00008a40
        /*09f8*/ 	.word	0x00000000
        /*09fc*/ 	.word	0x00000000
        /*0a00*/ 	.short	0x010a
        /*0a02*/ 	.byte	0xff
	.zero		1


	//   ....[145]....
        /*0a04*/ 	.word	0x00008aa0
        /*0a08*/ 	.word	0x00000000
        /*0a0c*/ 	.word	0x00000000
        /*0a10*/ 	.short	0x010a
        /*0a12*/ 	.byte	0xff
	.zero		1


	//   ....[146]....
        /*0a14*/ 	.word	0x00008af0
        /*0a18*/ 	.word	0x00000000
        /*0a1c*/ 	.word	0x00000100
        /*0a20*/ 	.short	0x010a
        /*0a22*/ 	.byte	0xff
	.zero		1


	//   ....[147]....
        /*0a24*/ 	.word	0x00008b40
        /*0a28*/ 	.word	0x00000002
        /*0a2c*/ 	.word	0x000000c0
        /*0a30*/ 	.short	0x010a
        /*0a32*/ 	.byte	0xff
	.zero		1


	//   ....[148]....
        /*0a34*/ 	.word	0x00008b90
        /*0a38*/ 	.word	0x00000047
        /*0a3c*/ 	.word	0x00000120
        /*0a40*/ 	.short	0x010a
        /*0a42*/ 	.byte	0xff
	.zero		1


	//   ....[149]....
        /*0a44*/ 	.word	0x00008be0
        /*0a48*/ 	.word	0x00000002
        /*0a4c*/ 	.word	0x000000c0
        /*0a50*/ 	.short	0x010a
        /*0a52*/ 	.byte	0xff
	.zero		1


	//----- nvinfo : EIATTR_NUM_MBARRIERS
	.align		4
.L_47:
        /*0a54*/ 	.byte	0x03, 0x38
        /*0a56*/ 	.short	0x0030


	//----- nvinfo : EIATTR_EXIT_INSTR_OFFSETS
	.align		4
        /*0a58*/ 	.byte	0x04, 0x1c
        /*0a5a*/ 	.short	(.L_49 - .L_48)


	//   ....[0]....
.L_48:
        /*0a5c*/ 	.word	0x000030c0


	//   ....[1]....
        /*0a60*/ 	.word	0x000035b0


	//   ....[2]....
        /*0a64*/ 	.word	0x00003610


	//   ....[3]....
        /*0a68*/ 	.word	0x00004580


	//   ....[4]....
        /*0a6c*/ 	.word	0x00005550


	//   ....[5]....
        /*0a70*/ 	.word	0x00005590


	//   ....[6]....
        /*0a74*/ 	.word	0x00007e20


	//   ....[7]....
        /*0a78*/ 	.word	0x00007ea0


	//   ....[8]....
        /*0a7c*/ 	.word	0x00007ed0


	//   ....[9]....
        /*0a80*/ 	.word	0x00007f40


	//----- nvinfo : EIATTR_MAX_THREADS
	.align		4
.L_49:
        /*0a84*/ 	.byte	0x04, 0x05
        /*0a86*/ 	.short	(.L_51 - .L_50)
.L_50:
        /*0a88*/ 	.word	0x00000100
        /*0a8c*/ 	.word	0x00000001
        /*0a90*/ 	.word	0x00000001


	//----- nvinfo : EIATTR_CRS_STACK_SIZE
	.align		4
.L_51:
        /*0a94*/ 	.byte	0x04, 0x1e
        /*0a96*/ 	.short	(.L_53 - .L_52)
.L_52:
        /*0a98*/ 	.word	0x00000000


	//----- nvinfo : EIATTR_CBANK_PARAM_SIZE
	.align		4
.L_53:
        /*0a9c*/ 	.byte	0x03, 0x19
        /*0a9e*/ 	.short	0x0800


	//----- nvinfo : EIATTR_PARAM_CBANK
	.align		4
        /*0aa0*/ 	.byte	0x04, 0x0a
        /*0aa2*/ 	.short	(.L_55 - .L_54)
	.align		4
.L_54:
        /*0aa4*/ 	.word	index@(.nv.constant0._ZN7cutlass13device_kernelINS_4gemm6kernel13GemmUniversalIN4cute5tupleIJiiiiEEENS1_10collective13CollectiveMmaINS1_35MainloopSm100TmaUmmaWarpSpecializedILi12ELi2ELi4ENS5_IJNS4_1CILi2EEESB_NSA_ILi1EEEEEEEENS5_IJNSA_ILi64EEESF_NSA_ILi32EEEEEENS_10tfloat32_tENS5_IJlSC_lEEESI_SJ_NS4_8TiledMMAINS4_8MMA_AtomIJNS4_17SM100_MMA_TF32_SSISI_SI_fLi64ELi64ELNS4_4UMMA5MajorE0ELSO_0ELNSN_7ScaleInE0ELSP_0EEEEEENS4_6LayoutINS5_IJSC_SC_SC_EEENS5_IJNSA_ILi0EEESU_SU_EEEEENS5_IJNS4_10UnderscoreESX_SX_EEEEENS4_23SM90_TMA_LOAD_MULTICASTENS4_14ComposedLayoutINS4_7SwizzleILi3ELi4ELi3EEENS4_18smem_ptr_flag_bitsILi32EEENSS_INS5_IJNSA_ILi8EEESG_EEENS5_IJSG_SC_EEEEEEEvNS4_8identityES10_S1A_vS1B_EENS_8epilogue10collective18CollectiveEpilogueINS1D_23Sm100TmaWarpSpecializedILi3ELi2ELi16ELb1ELb0EEEJSH_NS5_IJNSS_ISF_SC_EENSS_ISG_SC_EEEEESI_SJ_SI_SJ_NS1D_6fusion15FusionCallbacksIS1H_NS1L_17LinearCombinationISI_fSI_fLNS_15FloatRoundStyleE2EEESH_S1K_JEEENS4_5SM1004TMEM4LOAD26SM100_TMEM_LOAD_16dp128b8xENS4_13SM90_TMA_LOADES1A_NS4_17SM75_U32x4_LDSM_NENS4_14SM90_TMA_STOREES1A_NS4_17SM90_U32x4_STSM_NENS4_39AutoVectorizingCopyWithAssumedAlignmentILi128EEEEEEvvEEEEvNT_6ParamsE)
        /*0aa8*/ 	.short	0x0380
        /*0aaa*/ 	.short	0x0800


	//----- nvinfo : EIATTR_SW_WAR
	.align		4
.L_55:
        /*0aac*/ 	.byte	0x04, 0x36
        /*0aae*/ 	.short	(.L_57 - .L_56)
.L_56:
        /*0ab0*/ 	.word	0x00000008
.L_57:


//--------------------- .nv.callgraph             --------------------------
	.section	.nv.callgraph,"",@"SHT_CUDA_CALLGRAPH"
	.align	4
	.sectionentsize	8
	.align		4
        /*0000*/ 	.word	0x00000000
	.align		4
        /*0004*/ 	.word	0xffffffff
	.align		4
        /*0008*/ 	.word	index@(_ZN7cutlass13device_kernelINS_4gemm6kernel13GemmUniversalIN4cute5tupleIJiiiiEEENS1_10collective13CollectiveMmaINS1_35MainloopSm100TmaUmmaWarpSpecializedILi12ELi2ELi4ENS5_IJNS4_1CILi2EEESB_NSA_ILi1EEEEEEEENS5_IJNSA_ILi64EEESF_NSA_ILi32EEEEEENS_10tfloat32_tENS5_IJlSC_lEEESI_SJ_NS4_8TiledMMAINS4_8MMA_AtomIJNS4_17SM100_MMA_TF32_SSISI_SI_fLi64ELi64ELNS4_4UMMA5MajorE0ELSO_0ELNSN_7ScaleInE0ELSP_0EEEEEENS4_6LayoutINS5_IJSC_SC_SC_EEENS5_IJNSA_ILi0EEESU_SU_EEEEENS5_IJNS4_10UnderscoreESX_SX_EEEEENS4_23SM90_TMA_LOAD_MULTICASTENS4_14ComposedLayoutINS4_7SwizzleILi3ELi4ELi3EEENS4_18smem_ptr_flag_bitsILi32EEENSS_INS5_IJNSA_ILi8EEESG_EEENS5_IJSG_SC_EEEEEEEvNS4_8identityES10_S1A_vS1B_EENS_8epilogue10collective18CollectiveEpilogueINS1D_23Sm100TmaWarpSpecializedILi3ELi2ELi16ELb1ELb0EEEJSH_NS5_IJNSS_ISF_SC_EENSS_ISG_SC_EEEEESI_SJ_SI_SJ_NS1D_6fusion15FusionCallbacksIS1H_NS1L_17LinearCombinationISI_fSI_fLNS_15FloatRoundStyleE2EEESH_S1K_JEEENS4_5SM1004TMEM4LOAD26SM100_TMEM_LOAD_16dp128b8xENS4_13SM90_TMA_LOADES1A_NS4_17SM75_U32x4_LDSM_NENS4_14SM90_TMA_STOREES1A_NS4_17SM90_U32x4_STSM_NENS4_39AutoVectorizingCopyWithAssumedAlignmentILi128EEEEEEvvEEEEvNT_6ParamsE)
	.align		4
        /*000c*/ 	.word	index@(__assertfail)
	.align		4
        /*0010*/ 	.word	0x00000000
	.align		4
        /*0014*/ 	.word	0xfffffffe
	.align		4
        /*0018*/ 	.word	0x00000000
	.align		4
        /*001c*/ 	.word	0xfffffffd
	.align		4
        /*0020*/ 	.word	0x00000000
	.align		4
        /*0024*/ 	.word	0xfffffffc


//--------------------- .nv.constant4             --------------------------
	.section	.nv.constant4,"a",@progbits
	.align	8
	.align		8
.nv.constant4:
        /*0000*/ 	.dword	__assertfail
	.align		8
        /*0008*/ 	.dword	__unnamed_1
	.align		8
        /*0010*/ 	.dword	__unnamed_2
	.align		8
        /*0018*/ 	.dword	_ZN39_INTERNAL_29b78abc_4_k_cu_8cfbf385_99244cuda3std3__45__cpo5beginE
	.align		8
        /*0020*/ 	.dword	_ZN39_INTERNAL_29b78abc_4_k_cu_8cfbf385_99244cuda3std3__45__cpo3endE
	.align		8
        /*0028*/ 	.dword	_ZN39_INTERNAL_29b78abc_4_k_cu_8cfbf385_99244cuda3std3__45__cpo6cbeginE
	.align		8
        /*0030*/ 	.dword	_ZN39_INTERNAL_29b78abc_4_k_cu_8cfbf385_99244cuda3std3__45__cpo4cendE
	.align		8
        /*0038*/ 	.dword	_ZN39_INTERNAL_29b78abc_4_k_cu_8cfbf385_99244cuda3std3__441_GLOBAL__N__29b78abc_4_k_cu_8cfbf385_99246ignoreE
	.align		8
        /*0040*/ 	.dword	_ZN39_INTERNAL_29b78abc_4_k_cu_8cfbf385_99244cuda3std3__419piecewise_constructE
	.align		8
        /*0048*/ 	.dword	_ZN39_INTERNAL_29b78abc_4_k_cu_8cfbf385_99244cuda3std3__48in_placeE
	.align		8
        /*0050*/ 	.dword	_ZN39_INTERNAL_29b78abc_4_k_cu_8cfbf385_99244cuda3std6ranges3__45__cpo4swapE
	.align		8
        /*0058*/ 	.dword	_ZN39_INTERNAL_29b78abc_4_k_cu_8cfbf385_99244cuda3std6ranges3__45__cpo9iter_moveE
	.align		8
        /*0060*/ 	.dword	_ZN39_INTERNAL_29b78abc_4_k_cu_8cfbf385_99244cute7productE
	.align		8
        /*0068*/ 	.dword	_ZN39_INTERNAL_29b78abc_4_k_cu_8cfbf385_99244cute1_E
	.align		8
        /*0070*/ 	.dword	$str$25
	.align		8
        /*0078*/ 	.dword	$str$26
	.align		8
        /*0080*/ 	.dword	$str$27
	.align		8
        /*0088*/ 	.dword	$str$28


//--------------------- .text._ZN7cutlass13device_kernelINS_4gemm6kernel13GemmUniversalIN4cute5tupleIJiiiiEEENS1_10collective13CollectiveMmaINS1_35MainloopSm100TmaUmmaWarpSpecializedILi12ELi2ELi4ENS5_IJNS4_1CILi2EEESB_NSA_ILi1EEEEEEEENS5_IJNSA_ILi64EEESF_NSA_ILi32EEEEEENS_10tfloat32_tENS5_IJlSC_lEEESI_SJ_NS4_8TiledMMAINS4_8MMA_AtomIJNS4_17SM100_MMA_TF32_SSISI_SI_fLi64ELi64ELNS4_4UMMA5MajorE0ELSO_0ELNSN_7ScaleInE0ELSP_0EEEEEENS4_6LayoutINS5_IJSC_SC_SC_EEENS5_IJNSA_ILi0EEESU_SU_EEEEENS5_IJNS4_10UnderscoreESX_SX_EEEEENS4_23SM90_TMA_LOAD_MULTICASTENS4_14ComposedLayoutINS4_7SwizzleILi3ELi4ELi3EEENS4_18smem_ptr_flag_bitsILi32EEENSS_INS5_IJNSA_ILi8EEESG_EEENS5_IJSG_SC_EEEEEEEvNS4_8identityES10_S1A_vS1B_EENS_8epilogue10collective18CollectiveEpilogueINS1D_23Sm100TmaWarpSpecializedILi3ELi2ELi16ELb1ELb0EEEJSH_NS5_IJNSS_ISF_SC_EENSS_ISG_SC_EEEEESI_SJ_SI_SJ_NS1D_6fusion15FusionCallbacksIS1H_NS1L_17LinearCombinationISI_fSI_fLNS_15FloatRoundStyleE2EEESH_S1K_JEEENS4_5SM1004TMEM4LOAD26SM100_TMEM_LOAD_16dp128b8xENS4_13SM90_TMA_LOADES1A_NS4_17SM75_U32x4_LDSM_NENS4_14SM90_TMA_STOREES1A_NS4_17SM90_U32x4_STSM_NENS4_39AutoVectorizingCopyWithAssumedAlignmentILi128EEEEEEvvEEEEvNT_6ParamsE --------------------------
	.section	.text._ZN7cutlass13device_kernelINS_4gemm6kernel13GemmUniversalIN4cute5tupleIJiiiiEEENS1_10collective13CollectiveMmaINS1_35MainloopSm100TmaUmmaWarpSpecializedILi12ELi2ELi4ENS5_IJNS4_1CILi2EEESB_NSA_ILi1EEEEEEEENS5_IJNSA_ILi64EEESF_NSA_ILi32EEEEEENS_10tfloat32_tENS5_IJlSC_lEEESI_SJ_NS4_8TiledMMAINS4_8MMA_AtomIJNS4_17SM100_MMA_TF32_SSISI_SI_fLi64ELi64ELNS4_4UMMA5MajorE0ELSO_0ELNSN_7ScaleInE0ELSP_0EEEEEENS4_6LayoutINS5_IJSC_SC_SC_EEENS5_IJNSA_ILi0EEESU_SU_EEEEENS5_IJNS4_10UnderscoreESX_SX_EEEEENS4_23SM90_TMA_LOAD_MULTICASTENS4_14ComposedLayoutINS4_7SwizzleILi3ELi4ELi3EEENS4_18smem_ptr_flag_bitsILi32EEENSS_INS5_IJNSA_ILi8EEESG_EEENS5_IJSG_SC_EEEEEEEvNS4_8identityES10_S1A_vS1B_EENS_8epilogue10collective18CollectiveEpilogueINS1D_23Sm100TmaWarpSpecializedILi3ELi2ELi16ELb1ELb0EEEJSH_NS5_IJNSS_ISF_SC_EENSS_ISG_SC_EEEEESI_SJ_SI_SJ_NS1D_6fusion15FusionCallbacksIS1H_NS1L_17LinearCombinationISI_fSI_fLNS_15FloatRoundStyleE2EEESH_S1K_JEEENS4_5SM1004TMEM4LOAD26SM100_TMEM_LOAD_16dp128b8xENS4_13SM90_TMA_LOADES1A_NS4_17SM75_U32x4_LDSM_NENS4_14SM90_TMA_STOREES1A_NS4_17SM90_U32x4_STSM_NENS4_39AutoVectorizingCopyWithAssumedAlignmentILi128EEEEEEvvEEEEvNT_6ParamsE,"ax",@progbits
	.align	128
.text._ZN7cutlass13device_kernelINS_4gemm6kernel13GemmUniversalIN4cute5tupleIJiiiiEEENS1_10collective13CollectiveMmaINS1_35MainloopSm100TmaUmmaWarpSpecializedILi12ELi2ELi4ENS5_IJNS4_1CILi2EEESB_NSA_ILi1EEEEEEEENS5_IJNSA_ILi64EEESF_NSA_ILi32EEEEEENS_10tfloat32_tENS5_IJlSC_lEEESI_SJ_NS4_8TiledMMAINS4_8MMA_AtomIJNS4_17SM100_MMA_TF32_SSISI_SI_fLi64ELi64ELNS4_4UMMA5MajorE0ELSO_0ELNSN_7ScaleInE0ELSP_0EEEEEENS4_6LayoutINS5_IJSC_SC_SC_EEENS5_IJNSA_ILi0EEESU_SU_EEEEENS5_IJNS4_10UnderscoreESX_SX_EEEEENS4_23SM90_TMA_LOAD_MULTICASTENS4_14ComposedLayoutINS4_7SwizzleILi3ELi4ELi3EEENS4_18smem_ptr_flag_bitsILi32EEENSS_INS5_IJNSA_ILi8EEESG_EEENS5_IJSG_SC_EEEEEEEvNS4_8identityES10_S1A_vS1B_EENS_8epilogue10collective18CollectiveEpilogueINS1D_23Sm100TmaWarpSpecializedILi3ELi2ELi16ELb1ELb0EEEJSH_NS5_IJNSS_ISF_SC_EENSS_ISG_SC_EEEEESI_SJ_SI_SJ_NS1D_6fusion15FusionCallbacksIS1H_NS1L_17LinearCombinationISI_fSI_fLNS_15FloatRoundStyleE2EEESH_S1K_JEEENS4_5SM1004TMEM4LOAD26SM100_TMEM_LOAD_16dp128b8xENS4_13SM90_TMA_LOADES1A_NS4_17SM75_U32x4_LDSM_NENS4_14SM90_TMA_STOREES1A_NS4_17SM90_U32x4_STSM_NENS4_39AutoVectorizingCopyWithAssumedAlignmentILi128EEEEEEvvEEEEvNT_6ParamsE:
        .type           _ZN7cutlass13device_kernelINS_4gemm6kernel13GemmUniversalIN4cute5tupleIJiiiiEEENS1_10collective13CollectiveMmaINS1_35MainloopSm100TmaUmmaWarpSpecializedILi12ELi2ELi4ENS5_IJNS4_1CILi2EEESB_NSA_ILi1EEEEEEEENS5_IJNSA_ILi64EEESF_NSA_ILi32EEEEEENS_10tfloat32_tENS5_IJlSC_lEEESI_SJ_NS4_8TiledMMAINS4_8MMA_AtomIJNS4_17SM100_MMA_TF32_SSISI_SI_fLi64ELi64ELNS4_4UMMA5MajorE0ELSO_0ELNSN_7ScaleInE0ELSP_0EEEEEENS4_6LayoutINS5_IJSC_SC_SC_EEENS5_IJNSA_ILi0EEESU_SU_EEEEENS5_IJNS4_10UnderscoreESX_SX_EEEEENS4_23SM90_TMA_LOAD_MULTICASTENS4_14ComposedLayoutINS4_7SwizzleILi3ELi4ELi3EEENS4_18smem_ptr_flag_bitsILi32EEENSS_INS5_IJNSA_ILi8EEESG_EEENS5_IJSG_SC_EEEEEEEvNS4_8identityES10_S1A_vS1B_EENS_8epilogue10collective18CollectiveEpilogueINS1D_23Sm100TmaWarpSpecializedILi3ELi2ELi16ELb1ELb0EEEJSH_NS5_IJNSS_ISF_SC_EENSS_ISG_SC_EEEEESI_SJ_SI_SJ_NS1D_6fusion15FusionCallbacksIS1H_NS1L_17LinearCombinationISI_fSI_fLNS_15FloatRoundStyleE2EEESH_S1K_JEEENS4_5SM1004TMEM4LOAD26SM100_TMEM_LOAD_16dp128b8xENS4_13SM90_TMA_LOADES1A_NS4_17SM75_U32x4_LDSM_NENS4_14SM90_TMA_STOREES1A_NS4_17SM90_U32x4_STSM_NENS4_39AutoVectorizingCopyWithAssumedAlignmentILi128EEEEEEvvEEEEvNT_6ParamsE,@function
        .size           _ZN7cutlass13device_kernelINS_4gemm6kernel13GemmUniversalIN4cute5tupleIJiiiiEEENS1_10collective13CollectiveMmaINS1_35MainloopSm100TmaUmmaWarpSpecializedILi12ELi2ELi4ENS5_IJNS4_1CILi2EEESB_NSA_ILi1EEEEEEEENS5_IJNSA_ILi64EEESF_NSA_ILi32EEEEEENS_10tfloat32_tENS5_IJlSC_lEEESI_SJ_NS4_8TiledMMAINS4_8MMA_AtomIJNS4_17SM100_MMA_TF32_SSISI_SI_fLi64ELi64ELNS4_4UMMA5MajorE0ELSO_0ELNSN_7ScaleInE0ELSP_0EEEEEENS4_6LayoutINS5_IJSC_SC_SC_EEENS5_IJNSA_ILi0EEESU_SU_EEEEENS5_IJNS4_10UnderscoreESX_SX_EEEEENS4_23SM90_TMA_LOAD_MULTICASTENS4_14ComposedLayoutINS4_7SwizzleILi3ELi4ELi3EEENS4_18smem_ptr_flag_bitsILi32EEENSS_INS5_IJNSA_ILi8EEESG_EEENS5_IJSG_SC_EEEEEEEvNS4_8identityES10_S1A_vS1B_EENS_8epilogue10collective18CollectiveEpilogueINS1D_23Sm100TmaWarpSpecializedILi3ELi2ELi16ELb1ELb0EEEJSH_NS5_IJNSS_ISF_SC_EENSS_ISG_SC_EEEEESI_SJ_SI_SJ_NS1D_6fusion15FusionCallbacksIS1H_NS1L_17LinearCombinationISI_fSI_fLNS_15FloatRoundStyleE2EEESH_S1K_JEEENS4_5SM1004TMEM4LOAD26SM100_TMEM_LOAD_16dp128b8xENS4_13SM90_TMA_LOADES1A_NS4_17SM75_U32x4_LDSM_NENS4_14SM90_TMA_STOREES1A_NS4_17SM90_U32x4_STSM_NENS4_39AutoVectorizingCopyWithAssumedAlignmentILi128EEEEEEvvEEEEvNT_6ParamsE,(.L_x_186 - _ZN7cutlass13device_kernelINS_4gemm6kernel13GemmUniversalIN4cute5tupleIJiiiiEEENS1_10collective13CollectiveMmaINS1_35MainloopSm100TmaUmmaWarpSpecializedILi12ELi2ELi4ENS5_IJNS4_1CILi2EEESB_NSA_ILi1EEEEEEEENS5_IJNSA_ILi64EEESF_NSA_ILi32EEEEEENS_10tfloat32_tENS5_IJlSC_lEEESI_SJ_NS4_8TiledMMAINS4_8MMA_AtomIJNS4_17SM100_MMA_TF32_SSISI_SI_fLi64ELi64ELNS4_4UMMA5MajorE0ELSO_0ELNSN_7ScaleInE0ELSP_0EEEEEENS4_6LayoutINS5_IJSC_SC_SC_EEENS5_IJNSA_ILi0EEESU_SU_EEEEENS5_IJNS4_10UnderscoreESX_SX_EEEEENS4_23SM90_TMA_LOAD_MULTICASTENS4_14ComposedLayoutINS4_7SwizzleILi3ELi4ELi3EEENS4_18smem_ptr_flag_bitsILi32EEENSS_INS5_IJNSA_ILi8EEESG_EEENS5_IJSG_SC_EEEEEEEvNS4_8identityES10_S1A_vS1B_EENS_8epilogue10collective18CollectiveEpilogueINS1D_23Sm100TmaWarpSpecializedILi3ELi2ELi16ELb1ELb0EEEJSH_NS5_IJNSS_ISF_SC_EENSS_ISG_SC_EEEEESI_SJ_SI_SJ_NS1D_6fusion15FusionCallbacksIS1H_NS1L_17LinearCombinationISI_fSI_fLNS_15FloatRoundStyleE2EEESH_S1K_JEEENS4_5SM1004TMEM4LOAD26SM100_TMEM_LOAD_16dp128b8xENS4_13SM90_TMA_LOADES1A_NS4_17SM75_U32x4_LDSM_NENS4_14SM90_TMA_STOREES1A_NS4_17SM90_U32x4_STSM_NENS4_39AutoVectorizingCopyWithAssumedAlignmentILi128EEEEEEvvEEEEvNT_6ParamsE)
        .other          _ZN7cutlass13device_kernelINS_4gemm6kernel13GemmUniversalIN4cute5tupleIJiiiiEEENS1_10collective13CollectiveMmaINS1_35MainloopSm100TmaUmmaWarpSpecializedILi12ELi2ELi4ENS5_IJNS4_1CILi2EEESB_NSA_ILi1EEEEEEEENS5_IJNSA_ILi64EEESF_NSA_ILi32EEEEEENS_10tfloat32_tENS5_IJlSC_lEEESI_SJ_NS4_8TiledMMAINS4_8MMA_AtomIJNS4_17SM100_MMA_TF32_SSISI_SI_fLi64ELi64ELNS4_4UMMA5MajorE0ELSO_0ELNSN_7ScaleInE0ELSP_0EEEEEENS4_6LayoutINS5_IJSC_SC_SC_EEENS5_IJNSA_ILi0EEESU_SU_EEEEENS5_IJNS4_10UnderscoreESX_SX_EEEEENS4_23SM90_TMA_LOAD_MULTICASTENS4_14ComposedLayoutINS4_7SwizzleILi3ELi4ELi3EEENS4_18smem_ptr_flag_bitsILi32EEENSS_INS5_IJNSA_ILi8EEESG_EEENS5_IJSG_SC_EEEEEEEvNS4_8identityES10_S1A_vS1B_EENS_8epilogue10collective18CollectiveEpilogueINS1D_23Sm100TmaWarpSpecializedILi3ELi2ELi16ELb1ELb0EEEJSH_NS5_IJNSS_ISF_SC_EENSS_ISG_SC_EEEEESI_SJ_SI_SJ_NS1D_6fusion15FusionCallbacksIS1H_NS1L_17LinearCombinationISI_fSI_fLNS_15FloatRoundStyleE2EEESH_S1K_JEEENS4_5SM1004TMEM4LOAD26SM100_TMEM_LOAD_16dp128b8xENS4_13SM90_TMA_LOADES1A_NS4_17SM75_U32x4_LDSM_NENS4_14SM90_TMA_STOREES1A_NS4_17SM90_U32x4_STSM_NENS4_39AutoVectorizingCopyWithAssumedAlignmentILi128EEEEEEvvEEEEvNT_6ParamsE,@"STO_CUDA_ENTRY STV_DEFAULT"
_ZN7cutlass13device_kernelINS_4gemm6kernel13GemmUniversalIN4cute5tupleIJiiiiEEENS1_10collective13CollectiveMmaINS1_35MainloopSm100TmaUmmaWarpSpecializedILi12ELi2ELi4ENS5_IJNS4_1CILi2EEESB_NSA_ILi1EEEEEEEENS5_IJNSA_ILi64EEESF_NSA_ILi32EEEEEENS_10tfloat32_tENS5_IJlSC_lEEESI_SJ_NS4_8TiledMMAINS4_8MMA_AtomIJNS4_17SM100_MMA_TF32_SSISI_SI_fLi64ELi64ELNS4_4UMMA5MajorE0ELSO_0ELNSN_7ScaleInE0ELSP_0EEEEEENS4_6LayoutINS5_IJSC_SC_SC_EEENS5_IJNSA_ILi0EEESU_SU_EEEEENS5_IJNS4_10UnderscoreESX_SX_EEEEENS4_23SM90_TMA_LOAD_MULTICASTENS4_14ComposedLayoutINS4_7SwizzleILi3ELi4ELi3EEENS4_18smem_ptr_flag_bitsILi32EEENSS_INS5_IJNSA_ILi8EEESG_EEENS5_IJSG_SC_EEEEEEEvNS4_8identityES10_S1A_vS1B_EENS_8epilogue10collective18CollectiveEpilogueINS1D_23Sm100TmaWarpSpecializedILi3ELi2ELi16ELb1ELb0EEEJSH_NS5_IJNSS_ISF_SC_EENSS_ISG_SC_EEEEESI_SJ_SI_SJ_NS1D_6fusion15FusionCallbacksIS1H_NS1L_17LinearCombinationISI_fSI_fLNS_15FloatRoundStyleE2EEESH_S1K_JEEENS4_5SM1004TMEM4LOAD26SM100_TMEM_LOAD_16dp128b8xENS4_13SM90_TMA_LOADES1A_NS4_17SM75_U32x4_LDSM_NENS4_14SM90_TMA_STOREES1A_NS4_17SM90_U32x4_STSM_NENS4_39AutoVectorizingCopyWithAssumedAlignmentILi128EEEEEEvvEEEEvNT_6ParamsE:
[----:B------:R-:W1:Y:S01]  /*0000*/  LDC R1, c[0x0][0x37c] ;  /* 0x0000df00ff017b82 */ /* 0x000e620000000800 */
[----:B------:R-:W2:Y:S01]  /*0010*/  S2R R64, SR_TID.X ;  /* 0x0000000000407919 */ /* 0x000ea20000002100 */
[----:B------:R-:W3:Y:S01]  /*0020*/  LDCU.64 UR8, c[0x0][0x890] ;  /* 0x00011200ff0877ac */ /* 0x000ee20008000a00 */
[----:B------:R-:W-:Y:S02]  /*0030*/  PRMT R53, RZ, 0x7610, R53 ;  /* 0x00007610ff357816 */ /* 0x000fe40000000035 */
[----:B------:R-:W-:Y:S01]  /*0040*/  ELECT P3, URZ, PT ;  /* 0x0000000000ff782f */ /* 0x000fe20003860000 */
[----:B---3--:R-:W-:-:S04]  /*0050*/  UISETP.NE.U32.AND UP0, UPT, UR8, URZ, UPT ;  /* 0x000000ff0800728c */ /* 0x008fc8000bf05070 */
[----:B------:R-:W-:Y:S01]  /*0060*/  UISETP.NE.AND.EX UP0, UPT, UR9, URZ, UPT, UP0 ;  /* 0x000000ff0900728c */ /* 0x000fe2000bf05300 */
[----:B--2---:R-:W-:-:S05]  /*0070*/  SHF.R.U32.HI R54, RZ, 0x5, R64 ;  /* 0x00000005ff367819 */ /* 0x004fca0000011640 */
[----:B------:R-:W2:Y:S02]  /*0080*/  SHFL.IDX PT, R0, R54, RZ, 0x1f ;  /* 0x00001fff36007589 */ /* 0x000ea400000e0000 */
[----:B--2---:R-:W-:Y:S01]  /*0090*/  R2UR UR22, R0 ;  /* 0x00000000001672ca */ /* 0x004fe200000e0000 */
[----:B-1----:R-:W-:-:S14]  /*00a0*/  BRA.U UP0, `(.L_x_0) ;  /* 0x0000000100307547 */ /* 0x002fdc000b800000 */
[----:B------:R-:W1:Y:S02]  /*00b0*/  LDCU.64 UR4, c[0x0][0x888] ;  /* 0x00011100ff0477ac */ /* 0x000e640008000a00 */
[----:B-1----:R-:W-:-:S04]  /*00c0*/  UISETP.NE.U32.AND UP0, UPT, UR4, URZ, UPT ;  /* 0x000000ff0400728c */ /* 0x002fc8000bf05070 */
[----:B------:R-:W-:-:S09]  /*00d0*/  UISETP.NE.AND.EX UP0, UPT, UR5, URZ, UPT, UP0 ;  /* 0x000000ff0500728c */ /* 0x000fd2000bf05300 */
[----:B------:R-:W-:Y:S05]  /*00e0*/  BRA.U !UP0, `(.L_x_1) ;  /* 0x0000000108147547 */ /* 0x000fea000b800000 */
[----:B------:R-:W1:Y:S01]  /*00f0*/  LDC.64 R26, c[0x0][0x888] ;  /* 0x00022200ff1a7b82 */ /* 0x000e620000000a00 */
[----:B------:R-:W1:Y:S02]  /*0100*/  LDCU.64 UR4, c[0x0][0x358] ;  /* 0x00006b00ff0477ac */ /* 0x000e640008000a00 */
[----:B-1----:R1:W5:Y:S01]  /*0110*/  LDG.E R26, desc[UR4][R26.64] ;  /* 0x000000041a1a7981 */ /* 0x002362000c1e1900 */
[----:B------:R-:W-:Y:S01]  /*0120*/  HFMA2 R53, -RZ, RZ, 0, 5.9604644775390625e-08 ;  /* 0x00000001ff357431 */ /* 0x000fe200000001ff */
[----:B------:R-:W-:Y:S05]  /*0130*/  BRA `(.L_x_0) ;  /* 0x00000000000c7947 */ /* 0x000fea0003800000 */
.L_x_1:
[----:B------:R-:W1:Y:S01]  /*0140*/  LDCU UR4, c[0x0][0x880] ;  /* 0x00011000ff0477ac */ /* 0x000e620008000800 */
[----:B------:R-:W-:Y:S01]  /*0150*/  HFMA2 R53, -RZ, RZ, 0, 5.9604644775390625e-08 ;  /* 0x00000001ff357431 */ /* 0x000fe200000001ff */
[----:B-1----:R-:W-:-:S07]  /*0160*/  MOV R26, UR4 ;  /* 0x00000004001a7c02 */ /* 0x002fce0008000f00 */
.L_x_0:
[----:B------:R-:W2:Y:S02]  /*0170*/  LDCU.64 UR4, c[0x0][0x8b0] ;  /* 0x00011600ff0477ac */ /* 0x000ea40008000a00 */
[----:B--2---:R-:W-:-:S04]  /*0180*/  UISETP.NE.U32.AND UP0, UPT, UR4, URZ, UPT ;  /* 0x000000ff0400728c */ /* 0x004fc8000bf05070 */
[----:B------:R-:W-:-:S09]  /*0190*/  UISETP.NE.AND.EX UP0, UPT, UR5, URZ, UPT, UP0 ;  /* 0x000000ff0500728c */ /* 0x000fd2000bf05300 */
[----:B------:R-:W-:Y:S05]  /*01a0*/  BRA.U UP0, `(.L_x_2) ;  /* 0x0000000100287547 */ /* 0x000fea000b800000 */
[----:B------:R-:W2:Y:S02]  /*01b0*/  LDCU.64 UR4, c[0x0][0x8a8] ;  /* 0x00011500ff0477ac */ /* 0x000ea40008000a00 */
[----:B--2---:R-:W-:-:S04]  /*01c0*/  UISETP.NE.U32.AND UP0, UPT, UR4, URZ, UPT ;  /* 0x000000ff0400728c */ /* 0x004fc8000bf05070 */
[----:B------:R-:W-:-:S09]  /*01d0*/  UISETP.NE.AND.EX UP0, UPT, UR5, URZ, UPT, UP0 ;  /* 0x000000ff0500728c */ /* 0x000fd2000bf05300 */
[----:B------:R-:W-:Y:S05]  /*01e0*/  BRA.U !UP0, `(.L_x_3) ;  /* 0x0000000108107547 */ /* 0x000fea000b800000 */
[----:B------:R-:W2:Y:S01]  /*01f0*/  LDC.64 R24, c[0x0][0x8a8] ;  /* 0x00022a00ff187b82 */ /* 0x000ea20000000a00 */
[----:B------:R-:W2:Y:S02]  /*0200*/  LDCU.64 UR4, c[0x0][0x358] ;  /* 0x00006b00ff0477ac */ /* 0x000ea40008000a00 */
[----:B--2---:R2:W5:Y:S01]  /*0210*/  LDG.E R24, desc[UR4][R24.64] ;  /* 0x0000000418187981 */ /* 0x004562000c1e1900 */
[----:B------:R-:W-:Y:S05]  /*0220*/  BRA `(.L_x_2) ;  /* 0x0000000000087947 */ /* 0x000fea0003800000 */
.L_x_3:
[----:B------:R-:W2:Y:S02]  /*0230*/  LDCU UR4, c[0x0][0x8a0] ;  /* 0x00011400ff0477ac */ /* 0x000ea40008000800 */
[----:B--2---:R-:W-:Y:S02]  /*0240*/  MOV R24, UR4 ;  /* 0x0000000400187c02 */ /* 0x004fe40008000f00 */
.L_x_2:
[----:B------:R-:W-:Y:S01]  /*0250*/  IMAD.U32 R0, RZ, RZ, UR22 ;  /* 0x00000016ff007e24 */ /* 0x000fe2000f8e00ff */
[----:B------:R-:W-:Y:S04]  /*0260*/  BSSY.RECONVERGENT B0, `(.L_x_4) ;  /* 0x000000c000007945 */ /* 0x000fe80003800200 */
[C---:B------:R-:W-:Y:S02]  /*0270*/  ISETP.NE.OR P1, PT, R0.reuse, 0x1, !P3 ;  /* 0x000000010000780c */ /* 0x040fe40005f25670 */
[----:B------:R-:W-:-:S11]  /*0280*/  ISETP.NE.OR P0, PT, R0, 0x3, !P3 ;  /* 0x000000030000780c */ /* 0x000fd60005f05670 */
[----:B------:R-:W-:Y:S05]  /*0290*/  @P1 BRA `(.L_x_5) ;  /* 0x0000000000201947 */ /* 0x000fea0003800000 */
[----:B------:R-:W3:Y:S02]  /*02a0*/  LDCU.64 UR4, c[0x0][0x348] ;  /* 0x00006900ff0477ac */ /* 0x000ee40008000a00 */
[----:B---3--:R-:W-:Y:S02]  /*02b0*/  UIADD3 UR6, UP1, UPT, UR4, 0x80, URZ ;  /* 0x0000008004067890 */ /* 0x008fe4000ff3e0ff */
[----:B------:R-:W-:Y:S02]  /*02c0*/  UIADD3 UR4, UP0, UPT, UR4, 0x180, URZ ;  /* 0x0000018004047890 */ /* 0x000fe4000ff1e0ff */
[----:B------:R-:W-:Y:S02]  /*02d0*/  UIADD3.X UR7, UPT, UPT, URZ, UR5, URZ, UP1, !UPT ;  /* 0x00000005ff077290 */ /* 0x000fe40008ffe4ff */
[----:B------:R-:W-:-:S07]  /*02e0*/  UIADD3.X UR5, UPT, UPT, URZ, UR5, URZ, UP0, !UPT ;  /* 0x00000005ff057290 */ /* 0x000fce00087fe4ff */
[----:B------:R3:W-:Y:S02]  /*02f0*/  UTMACCTL.PF [UR6] ;  /* 0x00000000060079b9 */ /* 0x0007e40008040000 */
[----:B------:R3:W-:Y:S02]  /*0300*/  UTMACCTL.PF [UR4] ;  /* 0x00000000040079b9 */ /* 0x0007e40008040000 */
[----:B---3--:R-:W-:Y:S01]  /*0310*/  NOP ;  /* 0x0000000000007918 */ /* 0x008fe20000000000 */
.L_x_5:
[----:B------:R-:W-:Y:S05]  /*0320*/  BSYNC.RECONVERGENT B0 ;  /* 0x0000000000007941 */ /* 0x000fea0003800200 */
.L_x_4:
[----:B------:R-:W-:Y:S04]  /*0330*/  BSSY.RECONVERGENT B0, `(.L_x_6) ;  /* 0x000000a000007945 */ /* 0x000fe80003800200 */
        /* <DEDUP_REMOVED lines=9> */
.L_x_7:
[----:B------:R-:W-:Y:S05]  /*03d0*/  BSYNC.RECONVERGENT B0 ;  /* 0x0000000000007941 */ /* 0x000fea0003800200 */
.L_x_6:
[----:B------:R-:W3:Y:S01]  /*03e0*/  LDCU.64 UR4, c[0x0][0x888] ;  /* 0x00011100ff0477ac */ /* 0x000ee20008000a00 */
[----:B------:R-:W-:Y:S02]  /*03f0*/  UISETP.EQ.U32.AND UP1, UPT, UR8, URZ, UPT ;  /* 0x000000ff0800728c */ /* 0x000fe4000bf22070 */
[----:B------:R-:W-:Y:S02]  /*0400*/  UPLOP3.LUT UP3, UPT, UPT, UPT, UPT, 0x80, 0x8 ;  /* 0x000000000008789c */ /* 0x000fe40003f6f070 */
[----:B---3--:R-:W-:-:S04]  /*0410*/  UISETP.NE.U32.AND UP0, UPT, UR4, URZ, UPT ;  /* 0x000000ff0400728c */ /* 0x008fc8000bf05070 */
[----:B------:R-:W-:-:S04]  /*0420*/  UISETP.NE.AND.EX UP0, UPT, UR5, URZ, UPT, UP0 ;  /* 0x000000ff0500728c */ /* 0x000fc8000bf05300 */
[----:B------:R-:W-:-:S04]  /*0430*/  UISETP.EQ.OR.EX UP2, UPT, UR9, URZ, !UP0, UP1 ;  /* 0x000000ff0900728c */ /* 0x000fc8000c742710 */
[----:B------:R-:W-:-:S06]  /*0440*/  UP2UR UR4, UPR, URZ, 0x4 ;  /* 0x00000004ff047883 */ /* 0x000fcc0008000000 */
[----:B------:R-:W-:Y:S01]  /*0450*/  MOV R57, UR4 ;  /* 0x0000000400397c02 */ /* 0x000fe20008000f00 */
[----:B------:R-:W-:Y:S06]  /*0460*/  BRA.U !UP2, `(.L_x_8) ;  /* 0x000000010a207547 */ /* 0x000fec000b800000 */
[----:B------:R-:W-:Y:S01]  /*0470*/  UISETP.NE.U32.AND UP1, UPT, UR8, URZ, UPT ;  /* 0x000000ff0800728c */ /* 0x000fe2000bf25070 */
[----:B-----5:R-:W-:Y:S01]  /*0480*/  FSETP.NEU.AND P0, PT, R26, RZ, PT ;  /* 0x000000ff1a00720b */ /* 0x020fe20003f0d000 */
[----:B------:R-:W-:Y:S02]  /*0490*/  USEL UR4, URZ, 0xffffffff, UP0 ;  /* 0xffffffffff047887 */ /* 0x000fe40008000000 */
[----:B------:R-:W-:-:S10]  /*04a0*/  UISETP.NE.AND.EX UP1, UPT, UR9, URZ, UPT, UP1 ;  /* 0x000000ff0900728c */ /* 0x000fd4000bf25310 */
[----:B------:R-:W-:Y:S01]  /*04b0*/  VOTEU.ANY UP0, P0 ;  /* 0x0000000000ff7886 */ /* 0x000fe20000000100 */
[----:B------:R-:W-:-:S04]  /*04c0*/  @!UP1 USEL UR4, URZ, 0xffffffff, UP0 ;  /* 0xffffffffff049887 */ /* 0x000fc80008000000 */
[----:B------:R-:W-:-:S04]  /*04d0*/  ULOP3.LUT UR4, UR4, 0x1, URZ, 0xc0, !UPT ;  /* 0x0000000104047892 */ /* 0x000fc8000f8ec0ff */
[----:B------:R-:W-:-:S11]  /*04e0*/  UISETP.NE.U32.AND UP3, UPT, UR4, 0x1, UPT ;  /* 0x000000010400788c */ /* 0x000fd6000bf65070 */
.L_x_8:
[----:B------:R-:W3:Y:S01]  /*04f0*/  SHFL.IDX PT, R2, R54, RZ, 0x1f ;  /* 0x00001fff36027589 */ /* 0x000ee200000e0000 */
[----:B------:R-:W-:-:S04]  /*0500*/  UISETP.NE.AND UP0, UPT, UR22, 0x2, UPT ;  /* 0x000000021600788c */ /* 0x000fc8000bf05270 */
[----:B------:R-:W-:Y:S01]  /*0510*/  USEL UR33, URZ, 0x1, UP0 ;  /* 0x00000001ff217887 */ /* 0x000fe20008000000 */
[----:B---3--:R-:W-:-:S13]  /*0520*/  ISETP.NE.AND P0, PT, R2, RZ, PT ;  /* 0x000000ff0200720c */ /* 0x008fda0003f05270 */
[----:B------:R-:W-:Y:S05]  /*0530*/  @P0 BRA `(.L_x_9) ;  /* 0x0000000000a40947 */ /* 0x000fea0003800000 */
[----:B------:R-:W-:Y:S01]  /*0540*/  ELECT P0, URZ, PT ;  /* 0x0000000000ff782f */ /* 0x000fe20003800000 */
[----:B------:R-:W-:-:S12]  /*0550*/  BSSY.RECONVERGENT B0, `(.L_x_9) ;  /* 0x0000027000007945 */ /* 0x000fd80003800200 */
[----:B------:R-:W-:Y:S05]  /*0560*/  @!P0 BRA `(.L_x_10) ;  /* 0x0000000000948947 */ /* 0x000fea0003800000 */
[----:B------:R-:W3:Y:S01]  /*0570*/  S2UR UR4, SR_CgaCtaId ;  /* 0x00000000000479c3 */ /* 0x000ee20000008800 */
[----:B------:R-:W-:Y:S01]  /*0580*/  UMOV UR5, 0x400 ;  /* 0x0000040000057882 */ /* 0x000fe20000000000 */
[----:B------:R-:W-:Y:S01]  /*0590*/  UMOV UR8, 0x1 ;  /* 0x0000000100087882 */ /* 0x000fe20000000000 */
[----:B------:R-:W-:Y:S01]  /*05a0*/  UMOV UR6, 0x3 ;  /* 0x0000000300067882 */ /* 0x000fe20000000000 */
[----:B------:R-:W-:-:S04]  /*05b0*/  UIADD3 UR8, UPT, UPT, -UR8, 0x100000, URZ ;  /* 0x0010000008087890 */ /* 0x000fc8000fffe1ff */
[----:B------:R-:W-:Y:S02]  /*05c0*/  USHF.L.U32 UR9, UR8, 0xb, URZ ;  /* 0x0000000b08097899 */ /* 0x000fe400080006ff */
[----:B------:R-:W-:Y:S02]  /*05d0*/  USHF.L.U32 UR8, UR8, 0x1, URZ ;  /* 0x0000000108087899 */ /* 0x000fe400080006ff */
[----:B------:R-:W-:-:S04]  /*05e0*/  UIADD3 UR6, UPT, UPT, -UR6, 0x100000, URZ ;  /* 0x0010000006067890 */ /* 0x000fc8000fffe1ff */
[----:B------:R-:W-:Y:S02]  /*05f0*/  USHF.L.U32 UR7, UR6, 0xb, URZ ;  /* 0x0000000b06077899 */ /* 0x000fe400080006ff */
[----:B------:R-:W-:Y:S02]  /*0600*/  USHF.L.U32 UR6, UR6, 0x1, URZ ;  /* 0x0000000106067899 */ /* 0x000fe400080006ff */
[----:B---3--:R-:W-:Y:S01]  /*0610*/  ULEA UR4, UR4, UR5, 0x18 ;  /* 0x0000000504047291 */ /* 0x008fe2000f8ec0ff */
[----:B------:R-:W3:Y:S11]  /*0620*/  FENCE.VIEW.ASYNC.S ;  /* 0x00000000000073c6 */ /* 0x000ef60000000000 */
[----:B---3--:R3:W4:Y:S01]  /*0630*/  SYNCS.EXCH.64 URZ, [UR4], UR8 ;  /* 0x0000000804ff75b2 */ /* 0x0087220008000100 */
[----:B------:R3:W1:Y:S01]  /*0640*/  SYNCS.EXCH.64 URZ, [UR4+0x60], UR6 ;  /* 0x0000600604ff75b2 */ /* 0x0006620008000100 */
        /* <DEDUP_REMOVED lines=21> */
[----:B------:R3:W1:Y:S02]  /*07a0*/  SYNCS.EXCH.64 URZ, [UR4+0xb8], UR6 ;  /* 0x0000b80604ff75b2 */ /* 0x0006640008000100 */
[----:B---34-:R-:W-:Y:S01]  /*07b0*/  NOP ;  /* 0x0000000000007918 */ /* 0x018fe20000000000 */
.L_x_10:
[----:B------:R-:W-:Y:S05]  /*07c0*/  BSYNC.RECONVERGENT B0 ;  /* 0x0000000000007941 */ /* 0x000fea0003800200 */
.L_x_9:
[----:B------:R-:W3:Y:S01]  /*07d0*/  SHFL.IDX PT, R2, R54, RZ, 0x1f ;  /* 0x00001fff36027589 */ /* 0x000ee200000e0000 */
[----:B------:R-:W-:Y:S01]  /*07e0*/  NOP ;  /* 0x0000000000007918 */ /* 0x000fe20000000000 */
[----:B---3--:R-:W-:-:S13]  /*07f0*/  ISETP.NE.AND P0, PT, R2, 0x1, PT ;  /* 0x000000010200780c */ /* 0x008fda0003f05270 */
[----:B------:R-:W-:Y:S05]  /*0800*/  @P0 BRA `(.L_x_11) ;  /* 0x0000000000500947 */ /* 0x000fea0003800000 */
        /* <DEDUP_REMOVED lines=9> */
[----:B------:R-:W-:Y:S01]  /*08a0*/  USHF.L.U32 UR6, UR6, 0x1, URZ ;  /* 0x0000000106067899 */ /* 0x000fe200080006ff */
[----:B------:R-:W-:Y:S01]  /*08b0*/  ELECT P0, URZ, PT ;  /* 0x0000000000ff782f */ /* 0x000fe20003800000 */
[----:B---3--:R-:W-:Y:S01]  /*08c0*/  ULEA UR4, UR4, UR5, 0x18 ;  /* 0x0000000504047291 */ /* 0x008fe2000f8ec0ff */
[----:B------:R-:W3:Y:S11]  /*08d0*/  FENCE.VIEW.ASYNC.S ;  /* 0x00000000000073c6 */ /* 0x000ef60000000000 */
[----:B---3--:R3:W4:Y:S01]  /*08e0*/  SYNCS.EXCH.64 URZ, [UR4+0xc0], UR8 ;  /* 0x0000c00804ff75b2 */ /* 0x0087220008000100 */
[----:B------:R3:W1:Y:S01]  /*08f0*/  SYNCS.EXCH.64 URZ, [UR4+0xd8], UR6 ;  /* 0x0000d80604ff75b2 */ /* 0x0006620008000100 */
[----:B------:R3:W1:Y:S01]  /*0900*/  SYNCS.EXCH.64 URZ, [UR4+0xc8], UR8 ;  /* 0x0000c80804ff75b2 */ /* 0x0006620008000100 */
[----:B------:R3:W1:Y:S01]  /*0910*/  SYNCS.EXCH.64 URZ, [UR4+0xe0], UR6 ;  /* 0x0000e00604ff75b2 */ /* 0x0006620008000100 */
[----:B------:R3:W1:Y:S01]  /*0920*/  SYNCS.EXCH.64 URZ, [UR4+0xd0], UR8 ;  /* 0x0000d00804ff75b2 */ /* 0x0006620008000100 */
[----:B------:R3:W1:Y:S01]  /*0930*/  SYNCS.EXCH.64 URZ, [UR4+0xe8], UR6 ;  /* 0x0000e80604ff75b2 */ /* 0x0006620008000100 */
[----:B------:R-:W-:Y:S01]  /*0940*/  NOP ;  /* 0x0000000000007918 */ /* 0x000fe20000000000 */
.L_x_11:
[----:B------:R-:W2:Y:S01]  /*0950*/  SHFL.IDX PT, R2, R54, RZ, 0x1f ;  /* 0x00001fff36027589 */ /* 0x000ea200000e0000 */
[----:B------:R-:W-:Y:S01]  /*0960*/  NOP ;  /* 0x0000000000007918 */ /* 0x000fe20000000000 */
[----:B--2---:R-:W-:-:S13]  /*0970*/  ISETP.NE.AND P0, PT, R2, 0x3, PT ;  /* 0x000000030200780c */ /* 0x004fda0003f05270 */
[----:B------:R-:W-:Y:S05]  /*0980*/  @P0 BRA `(.L_x_12) ;  /* 0x0000000000300947 */ /* 0x000fea0003800000 */
[----:B---3--:R-:W2:Y:S01]  /*0990*/  S2UR UR6, SR_CgaCtaId ;  /* 0x00000000000679c3 */ /* 0x008ea20000008800 */
[----:B------:R-:W-:Y:S01]  /*09a0*/  UMOV UR4, 0x400 ;  /* 0x0000040000047882 */ /* 0x000fe20000000000 */
[----:B------:R-:W-:Y:S01]  /*09b0*/  UMOV UR5, 0x20 ;  /* 0x0000002000057882 */ /* 0x000fe20000000000 */
[----:B------:R-:W-:Y:S01]  /*09c0*/  ELECT P0, URZ, PT ;  /* 0x0000000000ff782f */ /* 0x000fe20003800000 */
[----:B--2---:R-:W-:Y:S02]  /*09d0*/  ULEA UR6, UR6, UR4, 0x18 ;  /* 0x0000000406067291 */ /* 0x004fe4000f8ec0ff */
[----:B------:R-:W-:-:S04]  /*09e0*/  UIADD3 UR4, UPT, UPT, -UR5, 0x100000, URZ ;  /* 0x0010000005047890 */ /* 0x000fc8000fffe1ff */
[----:B------:R-:W-:Y:S02]  /*09f0*/  USHF.L.U32 UR5, UR4, 0xb, URZ ;  /* 0x0000000b04057899 */ /* 0x000fe400080006ff */
[----:B------:R-:W-:Y:S01]  /*0a00*/  USHF.L.U32 UR4, UR4, 0x1, URZ ;  /* 0x0000000104047899 */ /* 0x000fe200080006ff */
[----:B------:R-:W2:Y:S11]  /*0a10*/  FENCE.VIEW.ASYNC.S ;  /* 0x00000000000073c6 */ /* 0x000eb60000000000 */
[----:B--2---:R2:W3:Y:S01]  /*0a20*/  SYNCS.EXCH.64 URZ, [UR6+0xf0], UR4 ;  /* 0x0000f00406ff75b2 */ /* 0x0044e20008000100 */
[----:B------:R2:W1:Y:S01]  /*0a30*/  SYNCS.EXCH.64 URZ, [UR6+0xf8], UR4 ;  /* 0x0000f80406ff75b2 */ /* 0x0004620008000100 */
[----:B------:R-:W-:Y:S01]  /*0a40*/  NOP ;  /* 0x0000000000007918 */ /* 0x000fe20000000000 */
.L_x_12:
[----:B------:R-:W4:Y:S01]  /*0a50*/  SHFL.IDX PT, R2, R54, RZ, 0x1f ;  /* 0x00001fff36027589 */ /* 0x000f2200000e0000 */
[----:B------:R-:W-:Y:S01]  /*0a60*/  NOP ;  /* 0x0000000000007918 */ /* 0x000fe20000000000 */
[----:B----4-:R-:W-:-:S13]  /*0a70*/  ISETP.NE.AND P0, PT, R2, 0x4, PT ;  /* 0x000000040200780c */ /* 0x010fda0003f05270 */
[----:B------:R-:W-:Y:S05]  /*0a80*/  @P0 BRA `(.L_x_13) ;  /* 0x00000000004c0947 */ /* 0x000fea0003800000 */
[----:B--23--:R-:W2:Y:S01]  /*0a90*/  S2UR UR6, SR_CgaCtaId ;  /* 0x00000000000679c3 */ /* 0x00cea20000008800 */
[----:B------:R-:W-:Y:S01]  /*0aa0*/  UMOV UR4, 0x3a0 ;  /* 0x000003a000047882 */ /* 0x000fe20000000000 */
[----:B------:R-:W-:Y:S01]  /*0ab0*/  UMOV UR5, 0x400 ;  /* 0x0000040000057882 */ /* 0x000fe20000000000 */
[----:B------:R-:W-:Y:S01]  /*0ac0*/  USEL UR4, UR4, 0x320, UP3 ;  /* 0x0000032004047887 */ /* 0x000fe20009800000 */
[----:B------:R-:W-:Y:S01]  /*0ad0*/  UMOV UR8, 0x1 ;  /* 0x0000000100087882 */ /* 0x000fe20000000000 */
[----:B------:R-:W-:Y:S01]  /*0ae0*/  ELECT P0, URZ, PT ;  /* 0x0000000000ff782f */ /* 0x000fe20003800000 */
[----:B------:R-:W-:-:S04]  /*0af0*/  UIADD3 UR8, UPT, UPT, -UR8, 0x100000, URZ ;  /* 0x0010000008087890 */ /* 0x000fc8000fffe1ff */
[----:B------:R-:W-:Y:S02]  /*0b00*/  USHF.L.U32 UR9, UR8, 0xb, URZ ;  /* 0x0000000b08097899 */ /* 0x000fe400080006ff */
[----:B------:R-:W-:Y:S02]  /*0b10*/  USHF.L.U32 UR8, UR8, 0x1, URZ ;  /* 0x0000000108087899 */ /* 0x000fe400080006ff */
[----:B--2---:R-:W-:Y:S02]  /*0b20*/  ULEA UR6, UR6, UR5, 0x18 ;  /* 0x0000000506067291 */ /* 0x004fe4000f8ec0ff */
[----:B------:R-:W-:-:S04]  /*0b30*/  UIADD3 UR4, UPT, UPT, -UR4, 0x100000, URZ ;  /* 0x0010000004047890 */ /* 0x000fc8000fffe1ff */
[----:B------:R-:W-:Y:S02]  /*0b40*/  USHF.L.U32 UR5, UR4, 0xb, URZ ;  /* 0x0000000b04057899 */ /* 0x000fe400080006ff */
[----:B------:R-:W-:Y:S01]  /*0b50*/  USHF.L.U32 UR4, UR4, 0x1, URZ ;  /* 0x0000000104047899 */ /* 0x000fe200080006ff */
[----:B------:R-:W2:Y:S03]  /*0b60*/  FENCE.VIEW.ASYNC.S ;  /* 0x00000000000073c6 */ /* 0x000ea60000000000 */
[----:B--2---:R4:W2:Y:S08]  /*0b70*/  SYNCS.EXCH.64 URZ, [UR6+0x100], UR8 ;  /* 0x0001000806ff75b2 */ /* 0x0048b00008000100 */
[----:B------:R4:W3:Y:S01]  /*0b80*/  SYNCS.EXCH.64 URZ, [UR6+0x110], UR4 ;  /* 0x0001100406ff75b2 */ /* 0x0008e20008000100 */
[----:B------:R4:W1:Y:S01]  /*0b90*/  SYNCS.EXCH.64 URZ, [UR6+0x108], UR8 ;  /* 0x0001080806ff75b2 */ /* 0x0008620008000100 */
[----:B------:R4:W1:Y:S02]  /*0ba0*/  SYNCS.EXCH.64 URZ, [UR6+0x118], UR4 ;  /* 0x0001180406ff75b2 */ /* 0x0008640008000100 */
[----:B----4-:R-:W-:Y:S01]  /*0bb0*/  NOP ;  /* 0x0000000000007918 */ /* 0x010fe20000000000 */
.L_x_13:
[----:B------:R-:W4:Y:S01]  /*0bc0*/  SHFL.IDX PT, R2, R54, RZ, 0x1f ;  /* 0x00001fff36027589 */ /* 0x000f2200000e0000 */
[----:B------:R-:W-:Y:S01]  /*0bd0*/  NOP ;  /* 0x0000000000007918 */ /* 0x000fe20000000000 */
[----:B----4-:R-:W-:-:S13]  /*0be0*/  ISETP.NE.AND P0, PT, R2, 0x5, PT ;  /* 0x000000050200780c */ /* 0x010fda0003f05270 */
[----:B------:R-:W-:Y:S05]  /*0bf0*/  @P0 BRA `(.L_x_14) ;  /* 0x0000000000580947 */ /* 0x000fea0003800000 */
[----:B--23--:R-:W2:Y:S01]  /*0c00*/  S2UR UR4, SR_CgaCtaId ;  /* 0x00000000000479c3 */ /* 0x00cea20000008800 */
        /* <DEDUP_REMOVED lines=10> */
[----:B--2---:R-:W-:Y:S01]  /*0cb0*/  ULEA UR4, UR4, UR5, 0x18 ;  /* 0x0000000504047291 */ /* 0x004fe2000f8ec0ff */
[----:B------:R-:W2:Y:S11]  /*0cc0*/  FENCE.VIEW.ASYNC.S ;  /* 0x00000000000073c6 */ /* 0x000eb60000000000 */
[----:B--2---:R4:W2:Y:S01]  /*0cd0*/  SYNCS.EXCH.64 URZ, [UR4+0x120], UR8 ;  /* 0x0001200804ff75b2 */ /* 0x0048a20008000100 */
[----:B------:R4:W3:Y:S01]  /*0ce0*/  SYNCS.EXCH.64 URZ, [UR4+0x140], UR6 ;  /* 0x0001400604ff75b2 */ /* 0x0008e20008000100 */
[----:B------:R4:W1:Y:S01]  /*0cf0*/  SYNCS.EXCH.64 URZ, [UR4+0x128], UR8 ;  /* 0x0001280804ff75b2 */ /* 0x0008620008000100 */
[----:B------:R4:W1:Y:S01]  /*0d00*/  SYNCS.EXCH.64 URZ, [UR4+0x148], UR6 ;  /* 0x0001480604ff75b2 */ /* 0x0008620008000100 */
[----:B------:R4:W1:Y:S01]  /*0d10*/  SYNCS.EXCH.64 URZ, [UR4+0x130], UR8 ;  /* 0x0001300804ff75b2 */ /* 0x0008620008000100 */
[----:B------:R4:W1:Y:S01]  /*0d20*/  SYNCS.EXCH.64 URZ, [UR4+0x150], UR6 ;  /* 0x0001500604ff75b2 */ /* 0x0008620008000100 */
[----:B------:R4:W1:Y:S01]  /*0d30*/  SYNCS.EXCH.64 URZ, [UR4+0x138], UR8 ;  /* 0x0001380804ff75b2 */ /* 0x0008620008000100 */
[----:B------:R4:W1:Y:S02]  /*0d40*/  SYNCS.EXCH.64 URZ, [UR4+0x158], UR6 ;  /* 0x0001580604ff75b2 */ /* 0x0008640008000100 */
[----:B----4-:R-:W-:Y:S01]  /*0d50*/  NOP ;  /* 0x0000000000007918 */ /* 0x010fe20000000000 */
.L_x_14:
[----:B------:R-:W4:Y:S01]  /*0d60*/  SHFL.IDX PT, R2, R54, RZ, 0x1f ;  /* 0x00001fff36027589 */ /* 0x000f2200000e0000 */
[----:B------:R-:W1:Y:S01]  /*0d70*/  S2UR UR54, SR_CgaCtaId ;  /* 0x00000000003679c3 */ /* 0x000e620000008800 */
[----:B------:R-:W-:Y:S01]  /*0d80*/  NOP ;  /* 0x0000000000007918 */ /* 0x000fe20000000000 */
[----:B----4-:R-:W-:-:S13]  /*0d90*/  ISETP.NE.AND P0, PT, R2, 0x3, PT ;  /* 0x000000030200780c */ /* 0x010fda0003f05270 */
[----:B-1----:R-:W-:Y:S05]  /*0da0*/  @P0 BRA `(.L_x_15) ;  /* 0x0000000000340947 */ /* 0x002fea0003800000 */
[----:B--23--:R-:W-:Y:S01]  /*0db0*/  UMOV UR4, 0x400 ;  /* 0x0000040000047882 */ /* 0x00cfe20000000000 */
[----:B------:R-:W-:Y:S01]  /*0dc0*/  UMOV UR6, 0x20 ;  /* 0x0000002000067882 */ /* 0x000fe20000000000 */
[----:B------:R-:W-:Y:S02]  /*0dd0*/  ULEA UR4, UR54, UR4, 0x18 ;  /* 0x0000000436047291 */ /* 0x000fe4000f8ec0ff */
[----:B------:R-:W-:-:S04]  /*0de0*/  UIADD3 UR6, UPT, UPT, -UR6, 0x100000, URZ ;  /* 0x0010000006067890 */ /* 0x000fc8000fffe1ff */
[----:B------:R-:W-:Y:S02]  /*0df0*/  USHF.L.U32 UR7, UR6, 0xb, URZ ;  /* 0x0000000b06077899 */ /* 0x000fe400080006ff */
[----:B------:R-:W-:Y:S01]  /*0e00*/  USHF.L.U32 UR6, UR6, 0x1, URZ ;  /* 0x0000000106067899 */ /* 0x000fe200080006ff */
[----:B------:R-:W-:Y:S01]  /*0e10*/  ELECT P0, URZ, PT ;  /* 0x0000000000ff782f */ /* 0x000fe20003800000 */
[----:B------:R-:W1:Y:S10]  /*0e20*/  FENCE.VIEW.ASYNC.S ;  /* 0x00000000000073c6 */ /* 0x000e740000000000 */
[----:B-1----:R1:W4:Y:S01]  /*0e30*/  SYNCS.EXCH.64 URZ, [UR4+0x160], UR6 ;  /* 0x0001600604ff75b2 */ /* 0x0023220008000100 */
[----:B------:R1:W2:Y:S01]  /*0e40*/  SYNCS.EXCH.64 URZ, [UR4+0x170], UR6 ;  /* 0x0001700604ff75b2 */ /* 0x0002a20008000100 */
[----:B------:R1:W3:Y:S01]  /*0e50*/  SYNCS.EXCH.64 URZ, [UR4+0x168], UR6 ;  /* 0x0001680604ff75b2 */ /* 0x0002e20008000100 */
[----:B------:R1:W1:Y:S01]  /*0e60*/  SYNCS.EXCH.64 URZ, [UR4+0x178], UR6 ;  /* 0x0001780604ff75b2 */ /* 0x0002620008000100 */
[----:B------:R-:W-:Y:S01]  /*0e70*/  NOP ;  /* 0x0000000000007918 */ /* 0x000fe20000000000 */
.L_x_15:
[----:B-123--:R-:W1:Y:S01]  /*0e80*/  LDCU UR4, c[0x0][0x36c] ;  /* 0x00006d80ff0477ac */ /* 0x00ee620008000800 */
[----:B------:R-:W-:Y:S01]  /*0e90*/  ISETP.NE.OR P3, PT, R0, 0x2, !P3 ;  /* 0x000000020000780c */ /* 0x000fe20005f65670 */
[----:B------:R-:W-:Y:S01]  /*0ea0*/  NOP ;  /* 0x0000000000007918 */ /* 0x000fe20000000000 */
[----:B------:R-:W-:Y:S01]  /*0eb0*/  LOP3.LUT R0, R64, 0x1f, RZ, 0xc0, !PT ;  /* 0x0000001f40007812 */ /* 0x000fe200078ec0ff */
[----:B------:R-:W-:Y:S02]  /*0ec0*/  UISETP.NE.AND UP4, UPT, UR22, URZ, UPT ;  /* 0x000000ff1600728c */ /* 0x000fe4000bf85270 */
[----:B-1----:R-:W-:-:S09]  /*0ed0*/  UISETP.EQ.U32.AND UP5, UPT, UR4, 0x1, UPT ;  /* 0x000000010400788c */ /* 0x002fd2000bfa2070 */
[----:B------:R-:W-:Y:S05]  /*0ee0*/  BRA.U !UP5, `(.L_x_16) ;  /* 0x000000010d087547 */ /* 0x000fea000b800000 */
[----:B----4-:R-:W-:Y:S01]  /*0ef0*/  UCGABAR_ARV ;  /* 0x00000000000079c7 */ /* 0x010fe20008000000 */
[----:B------:R-:W-:Y:S05]  /*0f00*/  BRA `(.L_x_17) ;  /* 0x0000000000047947 */ /* 0x000fea0003800000 */
.L_x_16:
[----:B----4-:R-:W-:Y:S01]  /*0f10*/  NOP ;  /* 0x0000000000007918 */ /* 0x010fe20000000000 */
.L_x_17:
[----:B------:R-:W1:Y:S01]  /*0f20*/  S2UR UR29, SR_CTAID.X ;  /* 0x00000000001d79c3 */ /* 0x000e620000002500 */
[----:B------:R-:W-:-:S05]  /*0f30*/  CS2R.32 R56, SR_CgaSize ;  /* 0x0000000000387805 */ /* 0x000fca0000008a00 */
[----:B------:R-:W-:-:S05]  /*0f40*/  IMAD R56, R56, -0xa0, RZ ;  /* 0xffffff6038387824 */ /* 0x000fca00078e02ff */
[----:B------:R-:W-:-:S14]  /*0f50*/  R2UR UR5, R56 ;  /* 0x00000000380572ca */ /* 0x000fdc00000e0000 */
[----:B------:R-:W2:Y:S01]  /*0f60*/  LDCU UR5, c[0x0][UR5+0x2b0] ;  /* 0x00005600050577ac */ /* 0x000ea20008000800 */
[----:B------:R-:W-:-:S05]  /*0f70*/  CS2R.32 R56, SR_CgaSize ;  /* 0x0000000000387805 */ /* 0x000fca0000008a00 */
[----:B------:R-:W-:-:S05]  /*0f80*/  IMAD R56, R56, -0xa0, RZ ;  /* 0xffffff6038387824 */ /* 0x000fca00078e02ff */
[----:B------:R-:W-:-:S14]  /*0f90*/  R2UR UR4, R56 ;  /* 0x00000000380472ca */ /* 0x000fdc00000e0000 */
[----:B------:R-:W3:Y:S01]  /*0fa0*/  LDCU UR4, c[0x0][UR4+0x2b4] ;  /* 0x00005680040477ac */ /* 0x000ee20008000800 */
[----:B------:R-:W4:Y:S01]  /*0fb0*/  S2UR UR32, SR_CTAID.Y ;  /* 0x00000000002079c3 */ /* 0x000f220000002600 */
[----:B------:R-:W-:-:S05]  /*0fc0*/  CS2R.32 R56, SR_CgaSize ;  /* 0x0000000000387805 */ /* 0x000fca0000008a00 */
[----:B------:R-:W-:-:S05]  /*0fd0*/  IMAD R56, R56, -0xa0, RZ ;  /* 0xffffff6038387824 */ /* 0x000fca00078e02ff */
[----:B------:R-:W-:-:S14]  /*0fe0*/  R2UR UR7, R56 ;  /* 0x00000000380772ca */ /* 0x000fdc00000e0000 */
[----:B------:R-:W3:Y:S01]  /*0ff0*/  LDCU UR7, c[0x0][UR7+0x2a0] ;  /* 0x00005400070777ac */ /* 0x000ee20008000800 */
[----:B------:R-:W-:-:S05]  /*1000*/  CS2R.32 R56, SR_CgaSize ;  /* 0x0000000000387805 */ /* 0x000fca0000008a00 */
[----:B------:R-:W-:-:S05]  /*1010*/  IMAD R56, R56, -0xa0, RZ ;  /* 0xffffff6038387824 */ /* 0x000fca00078e02ff */
[----:B------:R-:W-:-:S14]  /*1020*/  R2UR UR8, R56 ;  /* 0x00000000380872ca */ /* 0x000fdc00000e0000 */
[----:B------:R-:W3:Y:S01]  /*1030*/  LDCU UR8, c[0x0][UR8+0x2a4] ;  /* 0x00005480080877ac */ /* 0x000ee20008000800 */
[----:B------:R-:W-:Y:S02]  /*1040*/  ULOP3.LUT UR46, UR54, 0x1, URZ, 0xc0, !UPT ;  /* 0x00000001362e7892 */ /* 0x000fe4000f8ec0ff */
[----:B------:R-:W-:Y:S02]  /*1050*/  USHF.R.U32.HI UR26, URZ, 0x1, UR54 ;  /* 0x00000001ff1a7899 */ /* 0x000fe40008011636 */
[----:B------:R-:W-:Y:S02]  /*1060*/  UISETP.GT.U32.AND UP1, UPT, UR46, 0xffff, UPT ;  /* 0x0000ffff2e00788c */ /* 0x000fe4000bf24070 */
[----:B------:R-:W-:Y:S01]  /*1070*/  USHF.L.U32 UR28, UR54, 0x9, URZ ;  /* 0x00000009361c7899 */ /* 0x000fe200080006ff */
[----:B-1----:R-:W-:Y:S01]  /*1080*/  I2FP.F32.U32 R3, UR29 ;  /* 0x0000001d00037c45 */ /* 0x002fe20008201000 */
[----:B------:R-:W1:Y:S04]  /*1090*/  LDCU UR23, c[0x0][0xb24] ;  /* 0x00016480ff1777ac */ /* 0x000e680008000800 */
[----:B--2---:R-:W-:Y:S01]  /*10a0*/  FMUL R3, R3, UR5 ;  /* 0x0000000503037c20 */ /* 0x004fe20008400000 */
[----:B------:R-:W2:Y:S01]  /*10b0*/  LDCU UR40, c[0x0][0xb24] ;  /* 0x00016480ff2877ac */ /* 0x000ea20008000800 */
[----:B----4-:R-:W-:Y:S01]  /*10c0*/  I2FP.F32.U32 R2, UR32 ;  /* 0x0000002000027c45 */ /* 0x010fe20008201000 */
[----:B------:R-:W4:Y:S03]  /*10d0*/  LDCU UR31, c[0x0][0xb30] ;  /* 0x00016600ff1f77ac */ /* 0x000f260008000800 */
[----:B------:R-:W1:Y:S01]  /*10e0*/  F2I.U32.TRUNC.NTZ R3, R3 ;  /* 0x0000000300037305 */ /* 0x000e62000020f000 */
[----:B---3--:R-:W-:Y:S01]  /*10f0*/  FMUL R2, R2, UR4 ;  /* 0x0000000402027c20 */ /* 0x008fe20008400000 */
[----:B------:R-:W-:-:S02]  /*1100*/  ULOP3.LUT UR4, UR54, 0x2, URZ, 0xc0, !UPT ;  /* 0x0000000236047892 */ /* 0x000fc4000f8ec0ff */
[----:B------:R-:W-:Y:S02]  /*1110*/  USHF.L.U32 UR27, UR54, 0xa, URZ ;  /* 0x0000000a361b7899 */ /* 0x000fe400080006ff */
[----:B------:R-:W-:Y:S02]  /*1120*/  UISETP.GT.U32.AND UP0, UPT, UR4, 0xffff, UPT ;  /* 0x0000ffff0400788c */ /* 0x000fe4000bf04070 */
[----:B------:R-:W3:Y:S01]  /*1130*/  F2I.U32.TRUNC.NTZ R2, R2 ;  /* 0x0000000200027305 */ /* 0x000ee2000020f000 */
[----:B------:R-:W-:Y:S01]  /*1140*/  UMOV UR35, 0x5 ;  /* 0x0000000500237882 */ /* 0x000fe20000000000 */
[----:B------:R-:W-:Y:S02]  /*1150*/  USEL UR24, UR46, 0xffff, !UP1 ;  /* 0x0000ffff2e187887 */ /* 0x000fe4000c800000 */
[----:B------:R-:W-:Y:S01]  /*1160*/  USEL UR25, UR4, 0xffff, !UP0 ;  /* 0x0000ffff04197887 */ /* 0x000fe2000c000000 */
[----:B-1----:R-:W-:Y:S02]  /*1170*/  R2UR UR5, R3 ;  /* 0x00000000030572ca */ /* 0x002fe400000e0000 */
[----:B---3--:R-:W-:-:S02]  /*1180*/  R2UR UR6, R2 ;  /* 0x00000000020672ca */ /* 0x008fc400000e0000 */
[----:B------:R-:W-:-:S09]  /*1190*/  PRMT R2, RZ, 0x7610, R2 ;  /* 0x00007610ff027816 */ /* 0x000fd20000000002 */
[----:B------:R-:W-:-:S04]  /*11a0*/  UIADD3 UR5, UPT, UPT, -UR5, URZ, URZ ;  /* 0x000000ff05057290 */ /* 0x000fc8000fffe1ff */
[----:B------:R-:W-:Y:S02]  /*11b0*/  UIMAD UR5, UR7, UR5, UR29 ;  /* 0x00000005070572a4 */ /* 0x000fe4000f8e021d */
[----:B------:R-:W-:-:S04]  /*11c0*/  UIADD3 UR4, UPT, UPT, -UR6, URZ, URZ ;  /* 0x000000ff06047290 */ /* 0x000fc8000fffe1ff */
[----:B------:R-:W-:Y:S01]  /*11d0*/  IMAD.U32 R56, RZ, RZ, UR5 ;  /* 0x00000005ff387e24 */ /* 0x000fe2000f8e00ff */
[----:B------:R-:W-:-:S06]  /*11e0*/  UIMAD UR4, UR8, UR4, UR32 ;  /* 0x00000004080472a4 */ /* 0x000fcc000f8e0220 */
[----:B------:R-:W-:Y:S01]  /*11f0*/  IMAD.U32 R55, RZ, RZ, UR4 ;  /* 0x00000004ff377e24 */ /* 0x000fe2000f8e00ff */
[----:B--2-4-:R-:W-:Y:S06]  /*1200*/  BRA.U UP4, `(.L_x_18) ;  /* 0x0000000104447547 */ /* 0x014fec000b800000 */
[----:B------:R-:W-:Y:S02]  /*1210*/  R2UR UR4, R55 ;  /* 0x00000000370472ca */ /* 0x000fe400000e0000 */
[----:B------:R-:W-:-:S11]  /*1220*/  R2UR UR6, R56 ;  /* 0x00000000380672ca */ /* 0x000fd600000e0000 */
[----:B------:R-:W-:Y:S02]  /*1230*/  UISETP.NE.AND UP0, UPT, UR4, URZ, UPT ;  /* 0x000000ff0400728c */ /* 0x000fe4000bf05270 */
[----:B------:R-:W-:Y:S02]  /*1240*/  UISETP.NE.AND UP1, UPT, UR4, 0x1, UPT ;  /* 0x000000010400788c */ /* 0x000fe4000bf25270 */
[----:B------:R-:W-:Y:S02]  /*1250*/  UISETP.NE.AND UP2, UPT, UR6, URZ, UP0 ;  /* 0x000000ff0600728c */ /* 0x000fe40008745270 */
[----:B------:R-:W-:Y:S02]  /*1260*/  USEL UR4, URZ, 0x2, UP0 ;  /* 0x00000002ff047887 */ /* 0x000fe40008000000 */
[----:B------:R-:W-:Y:S02]  /*1270*/  USEL UR8, URZ, 0x1, UP2 ;  /* 0x00000001ff087887 */ /* 0x000fe40009000000 */
[----:B------:R-:W-:-:S02]  /*1280*/  UISETP.NE.AND UP2, UPT, UR6, URZ, UPT ;  /* 0x000000ff0600728c */ /* 0x000fc4000bf45270 */
[----:B------:R-:W-:Y:S02]  /*1290*/  USEL UR5, URZ, 0x4, UP1 ;  /* 0x00000004ff057887 */ /* 0x000fe40008800000 */
[----:B------:R-:W-:Y:S02]  /*12a0*/  UISETP.NE.AND UP0, UPT, UR6, 0x1, UPT ;  /* 0x000000010600788c */ /* 0x000fe4000bf05270 */
[----:B------:R-:W-:Y:S02]  /*12b0*/  USEL UR6, URZ, 0x8, UP1 ;  /* 0x00000008ff067887 */ /* 0x000fe40008800000 */
[----:B------:R-:W-:Y:S02]  /*12c0*/  USEL UR7, UR5, 0x4, UP2 ;  /* 0x0000000405077887 */ /* 0x000fe40009000000 */
[----:B------:R-:W-:Y:S02]  /*12d0*/  USEL UR4, UR4, 0x2, UP0 ;  /* 0x0000000204047887 */ /* 0x000fe40008000000 */
[----:B------:R-:W-:-:S02]  /*12e0*/  USEL UR5, UR6, 0x8, UP0 ;  /* 0x0000000806057887 */ /* 0x000fc40008000000 */
[----:B------:R-:W-:-:S04]  /*12f0*/  UIADD3 UR4, UPT, UPT, UR4, UR7, UR8 ;  /* 0x0000000704047290 */ /* 0x000fc8000fffe008 */
[----:B------:R-:W-:-:S06]  /*1300*/  UIADD3 UR4, UPT, UPT, UR4, UR5, URZ ;  /* 0x0000000504047290 */ /* 0x000fcc000fffe0ff */
[----:B------:R-:W-:-:S07]  /*1310*/  IMAD.U32 R2, RZ, RZ, UR4 ;  /* 0x00000004ff027e24 */ /* 0x000fce000f8e00ff */
.L_x_18:
[----:B------:R-:W1:Y:S01]  /*1320*/  S2UR UR36, SR_CTAID.Z ;  /* 0x00000000002479c3 */ /* 0x000e620000002700 */
[----:B------:R-:W-:Y:S01]  /*1330*/  UISETP.GE.AND UP0, UPT, UR23, 0x1, UPT ;  /* 0x000000011700788c */ /* 0x000fe2000bf06270 */
[----:B------:R-:W-:-:S08]  /*1340*/  UMOV UR34, 0x3 ;  /* 0x0000000300227882 */ /* 0x000fd00000000000 */
[----:B------:R-:W-:Y:S05]  /*1350*/  BRA.U !UP0, `(.L_x_19) ;  /* 0x0000000108d47547 */ /* 0x000fea000b800000 */
[----:B------:R-:W2:Y:S01]  /*1360*/  LDCU.128 UR12, c[0x0][0xb10] ;  /* 0x00016200ff0c77ac */ /* 0x000ea20008000c00 */
[----:B------:R-:W3:Y:S01]  /*1370*/  LDCU UR6, c[0x0][0x370] ;  /* 0x00006e00ff0677ac */ /* 0x000ee20008000800 */
[----:B------:R-:W4:Y:S01]  /*1380*/  LDCU UR5, c[0x0][0x374] ;  /* 0x00006e80ff0577ac */ /* 0x000f220008000800 */
[----:B------:R-:W1:Y:S01]  /*1390*/  LDCU UR30, c[0x0][0xb0c] ;  /* 0x00016180ff1e77ac */ /* 0x000e620008000800 */
[----:B------:R-:W1:Y:S01]  /*13a0*/  LDCU UR4, c[0x0][0xb20] ;  /* 0x00016400ff0477ac */ /* 0x000e620008000800 */
[----:B------:R-:W1:Y:S01]  /*13b0*/  LDCU.64 UR8, c[0x0][0xb28] ;  /* 0x00016500ff0877ac */ /* 0x000e620008000a00 */
[----:B--2---:R-:W-:Y:S02]  /*13c0*/  UISETP.NE.AND UP0, UPT, UR14, 0x1, UPT ;  /* 0x000000010e00788c */ /* 0x004fe4000bf05270 */
[----:B----4-:R-:W-:Y:S02]  /*13d0*/  UIMAD.WIDE.U32 UR10, UR5, UR15, URZ ;  /* 0x0000000f050a72a5 */ /* 0x010fe4000f8e00ff */
[----:B---3--:R-:W-:-:S02]  /*13e0*/  UIMAD.WIDE.U32 UR18, UR6, UR12, URZ ;  /* 0x0000000c061272a5 */ /* 0x008fc4000f8e00ff */
[----:B-1----:R-:W-:Y:S02]  /*13f0*/  UISETP.NE.AND UP1, UPT, UR30, 0x1, UPT ;  /* 0x000000011e00788c */ /* 0x002fe4000bf25270 */
[----:B------:R-:W-:Y:S01]  /*1400*/  UISETP.NE.AND UP2, UPT, UR23, 0x1, UPT ;  /* 0x000000011700788c */ /* 0x000fe2000bf45270 */
[----:B------:R-:W-:Y:S02]  /*1410*/  UMOV UR10, UR11 ;  /* 0x0000000b000a7c82 */ /* 0x000fe40008000000 */
[----:B------:R-:W-:Y:S01]  /*1420*/  UMOV UR18, UR19 ;  /* 0x0000001300127c82 */ /* 0x000fe20008000000 */
[----:B------:R-:W-:Y:S02]  /*1430*/  @UP0 USHF.R.U32.HI UR5, URZ, UR4, UR10 ;  /* 0x00000004ff050299 */ /* 0x000fe4000801160a */
[----:B------:R-:W-:Y:S02]  /*1440*/  UIMAD.WIDE.U32 UR20, UR32, UR15, URZ ;  /* 0x0000000f201472a5 */ /* 0x000fe4000f8e00ff */
[----:B------:R-:W-:-:S02]  /*1450*/  UIMAD.WIDE.U32 UR10, UR5, UR8, URZ ;  /* 0x00000008050a72a5 */ /* 0x000fc4000f8e00ff */
[----:B------:R-:W-:Y:S02]  /*1460*/  @UP1 USHF.R.U32.HI UR6, URZ, UR13, UR18 ;  /* 0x0000000dff061299 */ /* 0x000fe40008011612 */
[----:B------:R-:W-:Y:S02]  /*1470*/  UIMAD.WIDE.U32 UR16, UR29, UR12, URZ ;  /* 0x0000000c1d1072a5 */ /* 0x000fe4000f8e00ff */
[----:B------:R-:W-:Y:S01]  /*1480*/  UIMAD.WIDE.U32 UR18, UR6, UR8, URZ ;  /* 0x00000008061272a5 */ /* 0x000fe2000f8e00ff */
[----:B------:R-:W-:Y:S01]  /*1490*/  UMOV UR20, UR21 ;  /* 0x0000001500147c82 */ /* 0x000fe20008000000 */
[----:B------:R-:W-:Y:S01]  /*14a0*/  UMOV UR10, UR11 ;  /* 0x0000000b000a7c82 */ /* 0x000fe20008000000 */
[----:B------:R-:W-:Y:S02]  /*14b0*/  USHF.R.U32.HI UR20, URZ, UR4, UR20 ;  /* 0x00000004ff147299 */ /* 0x000fe40008011614 */
[----:B------:R-:W-:Y:S02]  /*14c0*/  @UP2 USHF.R.U32.HI UR5, URZ, UR9, UR10 ;  /* 0x00000009ff052299 */ /* 0x000fe4000801160a */
[----:B------:R-:W-:Y:S01]  /*14d0*/  UMOV UR7, UR19 ;  /* 0x0000001300077c82 */ /* 0x000fe20008000000 */
[----:B------:R-:W-:Y:S01]  /*14e0*/  UMOV UR16, UR17 ;  /* 0x0000001100107c82 */ /* 0x000fe20008000000 */
[----:B------:R-:W-:-:S02]  /*14f0*/  @UP2 USHF.R.U32.HI UR6, URZ, UR9, UR7 ;  /* 0x00000009ff062299 */ /* 0x000fc40008011607 */
[----:B------:R-:W-:Y:S02]  /*1500*/  USHF.R.U32.HI UR13, URZ, UR13, UR16 ;  /* 0x0000000dff0d7299 */ /* 0x000fe40008011610 */
[----:B------:R-:W-:Y:S02]  /*1510*/  USEL UR4, UR32, UR20, !UP0 ;  /* 0x0000001420047287 */ /* 0x000fe4000c000000 */
[----:B------:R-:W-:Y:S02]  /*1520*/  UIMAD UR7, UR5, UR23, URZ ;  /* 0x00000017050772a4 */ /* 0x000fe4000f8e02ff */
[----:B------:R-:W-:Y:S02]  /*1530*/  USEL UR5, UR29, UR13, !UP1 ;  /* 0x0000000d1d057287 */ /* 0x000fe4000c800000 */
[----:B------:R-:W-:Y:S02]  /*1540*/  UIMAD UR12, UR6, UR23, URZ ;  /* 0x00000017060c72a4 */ /* 0x000fe4000f8e02ff */
[----:B------:R-:W-:-:S02]  /*1550*/  UISETP.GE.AND UP0, UPT, UR4, UR7, UPT ;  /* 0x000000070400728c */ /* 0x000fc4000bf06270 */
[----:B------:R-:W-:Y:S02]  /*1560*/  UIMAD.WIDE.U32 UR10, UR4, UR8, URZ ;  /* 0x00000008040a72a5 */ /* 0x000fe4000f8e00ff */
[----:B------:R-:W-:Y:S02]  /*1570*/  UISETP.GE.OR UP0, UPT, UR5, UR12, UP0 ;  /* 0x0000000c0500728c */ /* 0x000fe40008706670 */
[----:B------:R-:W-:Y:S02]  /*1580*/  UIMAD.WIDE.U32 UR12, UR5, UR8, URZ ;  /* 0x00000008050c72a5 */ /* 0x000fe4000f8e00ff */
[----:B------:R-:W-:Y:S01]  /*1590*/  UIADD3 UR10, UPT, UPT, -UR4, URZ, URZ ;  /* 0x000000ff040a7290 */ /* 0x000fe2000fffe1ff */
[----:B------:R-:W-:Y:S01]  /*15a0*/  UMOV UR8, UR11 ;  /* 0x0000000b00087c82 */ /* 0x000fe20008000000 */
[----:B------:R-:W-:Y:S02]  /*15b0*/  UIADD3 UR11, UPT, UPT, -UR5, URZ, URZ ;  /* 0x000000ff050b7290 */ /* 0x000fe4000fffe1ff */
[----:B------:R-:W-:-:S03]  /*15c0*/  USHF.R.U32.HI UR8, URZ, UR9, UR8 ;  /* 0x00000009ff087299 */ /* 0x000fc60008011608 */
[----:B------:R-:W-:Y:S01]  /*15d0*/  @!UP0 UMOV UR7, UR13 ;  /* 0x0000000d00078c82 */ /* 0x000fe20008000000 */
[----:B------:R-:W-:Y:S02]  /*15e0*/  UIMAD UR32, UR14, UR10, UR32 ;  /* 0x0000000a0e2072a4 */ /* 0x000fe4000f8e0220 */
[----:B------:R-:W-:Y:S02]  /*15f0*/  USEL UR8, UR4, UR8, !UP2 ;  /* 0x0000000804087287 */ /* 0x000fe4000d000000 */
[----:B------:R-:W-:Y:S02]  /*1600*/  @!UP0 USHF.R.U32.HI UR7, URZ, UR9, UR7 ;  /* 0x00000009ff078299 */ /* 0x000fe40008011607 */
[----:B------:R-:W-:Y:S02]  /*1610*/  UIADD3 UR9, UPT, UPT, -UR8, URZ, URZ ;  /* 0x000000ff08097290 */ /* 0x000fe4000fffe1ff */
[----:B------:R-:W-:Y:S02]  /*1620*/  @!UP0 USEL UR7, UR5, UR7, !UP2 ;  /* 0x0000000705078287 */ /* 0x000fe4000d000000 */
[----:B------:R-:W-:-:S02]  /*1630*/  UIMAD UR9, UR23, UR9, UR4 ;  /* 0x00000009170972a4 */ /* 0x000fc4000f8e0204 */
[----:B------:R-:W-:Y:S02]  /*1640*/  @!UP0 UIADD3 UR8, UPT, UPT, UR8, -UR7, URZ ;  /* 0x8000000708088290 */ /* 0x000fe4000fffe0ff */
[----:B------:R-:W-:Y:S02]  /*1650*/  @!UP0 UIMAD UR6, UR9, UR6, UR7 ;  /* 0x00000006090682a4 */ /* 0x000fe4000f8e0207 */
[----:B------:R-:W-:Y:S02]  /*1660*/  @!UP0 UIMAD UR4, UR8, UR23, UR5 ;  /* 0x00000017080482a4 */ /* 0x000fe4000f8e0205 */
[----:B------:R-:W-:Y:S02]  /*1670*/  UIMAD UR29, UR30, UR11, UR29 ;  /* 0x0000000b1e1d72a4 */ /* 0x000fe4000f8e021d */
[----:B------:R-:W-:Y:S01]  /*1680*/  UIMAD UR32, UR4, UR14, UR32 ;  /* 0x0000000e042072a4 */ /* 0x000fe2000f8e0220 */
[----:B------:R-:W-:Y:S02]  /*1690*/  @!UP0 UMOV UR5, UR6 ;  /* 0x0000000600058c82 */ /* 0x000fe40008000000 */
[----:B------:R-:W-:-:S12]  /*16a0*/  UIMAD UR29, UR5, UR30, UR29 ;  /* 0x0000001e051d72a4 */ /* 0x000fd8000f8e021d */
.L_x_19:
[----:B------:R-:W-:Y:S02]  /*16b0*/  UISETP.NE.AND UP1, UPT, UR31, 0x1, UPT ;  /* 0x000000011f00788c */ /* 0x000fe4000bf25270 */
[----:B------:R-:W-:Y:S02]  /*16c0*/  ULOP3.LUT UR24, UR24, 0xffff, URZ, 0xc0, !UPT ;  /* 0x0000ffff18187892 */ /* 0x000fe4000f8ec0ff */
[----:B------:R-:W-:Y:S02]  /*16d0*/  ULOP3.LUT UR21, UR25, 0xffff, URZ, 0xc0, !UPT ;  /* 0x0000ffff19157892 */ /* 0x000fe4000f8ec0ff */
[----:B------:R-:W-:Y:S02]  /*16e0*/  UISETP.NE.AND UP0, UPT, UR22, 0x2, UPT ;  /* 0x000000021600788c */ /* 0x000fe4000bf05270 */
[----:B------:R-:W-:Y:S02]  /*16f0*/  ULOP3.LUT UR28, UR28, 0x400, URZ, 0xc0, !UPT ;  /* 0x000004001c1c7892 */ /* 0x000fe4000f8ec0ff */
[----:B------:R-:W-:-:S02]  /*1700*/  ULOP3.LUT UR27, UR27, 0x400, URZ, 0xc0, !UPT ;  /* 0x000004001b1b7892 */ /* 0x000fc4000f8ec0ff */
[----:B------:R-:W-:Y:S02]  /*1710*/  USHF.L.U32 UR24, UR35, UR24, URZ ;  /* 0x0000001823187299 */ /* 0x000fe400080006ff */
[----:B------:R-:W-:Y:S01]  /*1720*/  USHF.L.U32 UR21, UR34, UR21, URZ ;  /* 0x0000001522157299 */ /* 0x000fe200080006ff */
[----:B------:R-:W-:Y:S11]  /*1730*/  BRA.U UP1, `(.L_x_20) ;  /* 0x0000000101447547 */ /* 0x000ff6000b800000 */
[----:B------:R-:W2:Y:S01]  /*1740*/  LDCU.128 UR8, c[0x0][0xb10] ;  /* 0x00016200ff0877ac */ /* 0x000ea20008000c00 */
[----:B------:R-:W3:Y:S01]  /*1750*/  LDCU UR12, c[0x0][0xb0c] ;  /* 0x00016180ff0c77ac */ /* 0x000ee20008000800 */
[----:B------:R-:W4:Y:S01]  /*1760*/  LDCU UR13, c[0x0][0xb20] ;  /* 0x00016400ff0d77ac */ /* 0x000f220008000800 */
[----:B--2---:R-:W-:Y:S02]  /*1770*/  UIMAD.WIDE.U32 UR6, UR29, UR8, URZ ;  /* 0x000000081d0672a5 */ /* 0x004fe4000f8e00ff */
[----:B------:R-:W-:Y:S02]  /*1780*/  UIMAD.WIDE.U32 UR4, UR32, UR11, URZ ;  /* 0x0000000b200472a5 */ /* 0x000fe4000f8e00ff */
[----:B---3--:R-:W-:Y:S02]  /*1790*/  UISETP.NE.AND UP2, UPT, UR12, 0x1, UPT ;  /* 0x000000010c00788c */ /* 0x008fe4000bf45270 */
[----:B------:R-:W-:Y:S01]  /*17a0*/  UISETP.NE.AND UP1, UPT, UR10, 0x1, UPT ;  /* 0x000000010a00788c */ /* 0x000fe2000bf25270 */
[----:B------:R-:W-:-:S02]  /*17b0*/  UMOV UR6, UR7 ;  /* 0x0000000700067c82 */ /* 0x000fc40008000000 */
[----:B------:R-:W-:Y:S01]  /*17c0*/  UMOV UR4, UR5 ;  /* 0x0000000500047c82 */ /* 0x000fe20008000000 */
[----:B------:R-:W-:Y:S02]  /*17d0*/  USHF.R.U32.HI UR9, URZ, UR9, UR6 ;  /* 0x00000009ff097299 */ /* 0x000fe40008011606 */
[----:B----4-:R-:W-:Y:S02]  /*17e0*/  USHF.R.U32.HI UR4, URZ, UR13, UR4 ;  /* 0x0000000dff047299 */ /* 0x010fe40008011604 */
[----:B------:R-:W-:Y:S02]  /*17f0*/  USEL UR5, UR29, UR9, !UP2 ;  /* 0x000000091d057287 */ /* 0x000fe4000d000000 */
[----:B------:R-:W-:-:S04]  /*1800*/  USEL UR4, UR32, UR4, !UP1 ;  /* 0x0000000420047287 */ /* 0x000fc8000c800000 */
[----:B------:R-:W-:Y:S02]  /*1810*/  UIADD3 UR6, UPT, UPT, UR5, -UR4, URZ ;  /* 0x8000000405067290 */ /* 0x000fe4000fffe0ff */
[----:B------:R-:W-:Y:S02]  /*1820*/  UIADD3 UR4, UPT, UPT, -UR5, UR4, URZ ;  /* 0x0000000405047290 */ /* 0x000fe4000fffe1ff */
[----:B------:R-:W-:Y:S02]  /*1830*/  UIMAD UR32, UR6, UR10, UR32 ;  /* 0x0000000a062072a4 */ /* 0x000fe4000f8e0220 */
[----:B------:R-:W-:-:S12]  /*1840*/  UIMAD UR29, UR4, UR12, UR29 ;  /* 0x0000000c041d72a4 */ /* 0x000fd8000f8e021d */
.L_x_20:
[----:B------:R-:W-:Y:S05]  /*1850*/  BRA.U !UP5, `(.L_x_21) ;  /* 0x000000010d0c7547 */ /* 0x000fea000b800000 */
[----:B------:R-:W-:Y:S01]  /*1860*/  UCGABAR_WAIT ;  /* 0x0000000000007dc7 */ /* 0x000fe20008000000 */
[----:B------:R-:W-:Y:S01]  /*1870*/  CCTL.IVALL ;  /* 0x00000000ff00798f */ /* 0x000fe20002000000 */
[----:B------:R-:W-:Y:S05]  /*1880*/  BRA `(.L_x_22) ;  /* 0x0000000000047947 */ /* 0x000fea0003800000 */
.L_x_21:
[----:B------:R-:W-:Y:S06]  /*1890*/  BAR.SYNC.DEFER_BLOCKING 0x0 ;  /* 0x0000000000007b1d */ /* 0x000fec0000010000 */
.L_x_22:
[----:B------:R-:W-:Y:S05]  /*18a0*/  BRA.U UP0, `(.L_x_23) ;  /* 0x00000019000c7547 */ /* 0x000fea000b800000 */
[----:B------:R-:W2:Y:S01]  /*18b0*/  LDCU UR6, c[0x0][0x38c] ;  /* 0x00007180ff0677ac */ /* 0x000ea20008000800 */
[----:B------:R-:W-:Y:S01]  /*18c0*/  PLOP3.LUT P1, PT, PT, PT, UP3, 0x80, 0x8 ;  /* 0x000000000008781c */ /* 0x000fe20003f2f038 */
[----:B------:R-:W-:Y:S01]  /*18d0*/  IMAD.MOV.U32 R12, RZ, RZ, 0x1 ;  /* 0x00000001ff0c7424 */ /* 0x000fe200078e00ff */
[----:B------:R-:W-:Y:S01]  /*18e0*/  ISETP.EQ.OR P2, PT, R0, RZ, P3 ;  /* 0x000000ff0000720c */ /* 0x000fe20001f42670 */
[----:B------:R-:W-:Y:S01]  /*18f0*/  UISETP.NE.AND UP1, UPT, UR22, URZ, UPT ;  /* 0x000000ff1600728c */ /* 0x000fe2000bf25270 */
[----:B------:R-:W-:Y:S02]  /*1900*/  PLOP3.LUT P1, PT, P1, PT, PT, 0x8, 0x80 ;  /* 0x000000000080781c */ /* 0x000fe40000f2e170 */
[----:B------:R-:W-:Y:S01]  /*1910*/  CS2R R10, SRZ ;  /* 0x00000000000a7805 */ /* 0x000fe2000001ff00 */
[----:B------:R-:W-:Y:S01]  /*1920*/  IMAD.MOV.U32 R9, RZ, RZ, RZ ;  /* 0x000000ffff097224 */ /* 0x000fe200078e00ff */
[----:B------:R-:W3:Y:S01]  /*1930*/  LDCU UR41, c[0x0][0x370] ;  /* 0x00006e00ff2977ac */ /* 0x000ee20008000800 */
[----:B------:R-:W-:Y:S01]  /*1940*/  IMAD.MOV.U32 R8, RZ, RZ, 0x1 ;  /* 0x00000001ff087424 */ /* 0x000fe200078e00ff */
[----:B------:R-:W4:Y:S01]  /*1950*/  LDCU.64 UR30, c[0x0][0x348] ;  /* 0x00006900ff1e77ac */ /* 0x000f220008000a00 */
[----:B------:R-:W1:Y:S01]  /*1960*/  LDCU UR39, c[0x0][0x374] ;  /* 0x00006e80ff2777ac */ /* 0x000e620008000800 */
[----:B--2---:R-:W-:-:S02]  /*1970*/  UIADD3 UR5, UPT, UPT, UR6, 0x1f, URZ ;  /* 0x0000001f06057890 */ /* 0x004fc4000fffe0ff */
[----:B------:R-:W-:Y:S02]  /*1980*/  UIADD3 UR47, UPT, UPT, UR6, 0x3e, URZ ;  /* 0x0000003e062f7890 */ /* 0x000fe4000fffe0ff */
[----:B------:R-:W-:-:S04]  /*1990*/  USHF.R.S32.HI UR4, URZ, 0x1f, UR5 ;  /* 0x0000001fff047899 */ /* 0x000fc80008011405 */
[----:B------:R-:W-:Y:S02]  /*19a0*/  ULEA.HI UR4, UR4, UR5, URZ, 0x5 ;  /* 0x0000000504047291 */ /* 0x000fe4000f8f28ff */
[----:B------:R-:W-:Y:S02]  /*19b0*/  USHF.L.U32 UR5, UR26, 0x5, URZ ;  /* 0x000000051a057899 */ /* 0x000fe400080006ff */
[----:B------:R-:W-:Y:S02]  /*19c0*/  USHF.R.S32.HI UR43, URZ, 0x5, UR4 ;  /* 0x00000005ff2b7899 */ /* 0x000fe40008011404 */
[----:B------:R-:W-:Y:S02]  /*19d0*/  UIADD3 UR4, UPT, UPT, UR6, -0x1, URZ ;  /* 0xffffffff06047890 */ /* 0x000fe4000fffe0ff */
[----:B------:R-:W-:Y:S02]  /*19e0*/  UISETP.LT.U32.AND UP0, UPT, UR43, 0xc, UPT ;  /* 0x0000000c2b00788c */ /* 0x000fe4000bf01070 */
[----:B------:R-:W-:-:S02]  /*19f0*/  UISETP.GE.U32.AND UP2, UPT, UR4, -0x3f, UPT ;  /* 0xffffffc10400788c */ /* 0x000fc4000bf46070 */
[----:B------:R-:W-:Y:S02]  /*1a00*/  USEL UR42, UR43, 0xc, UP0 ;  /* 0x0000000c2b2a7887 */ /* 0x000fe40008000000 */
[----:B------:R-:W-:Y:S02]  /*1a10*/  ULOP3.LUT UR44, UR5, 0x20, URZ, 0xe2, !UPT ;  /* 0x00000020052c7892 */ /* 0x000fe4000f8ee2ff */
[----:B------:R-:W-:Y:S02]  /*1a20*/  UIADD3 UR25, UPT, UPT, UR42, -0x1, URZ ;  /* 0xffffffff2a197890 */ /* 0x000fe4000fffe0ff */
[----:B------:R-:W-:Y:S02]  /*1a30*/  USEL UR26, UR33, 0x2, UP1 ;  /* 0x00000002211a7887 */ /* 0x000fe40008800000 */
[----:B------:R-:W-:Y:S02]  /*1a40*/  UIADD3 UR45, UPT, UPT, UR43, -UR42, URZ ;  /* 0x8000002a2b2d7290 */ /* 0x000fe4000fffe0ff */
[----:B------:R-:W-:Y:S01]  /*1a50*/  @UP2 UIADD3 UR25, UPT, UPT, UR42, URZ, URZ ;  /* 0x000000ff2a192290 */ /* 0x000fe2000fffe0ff */
[----:B------:R-:W-:-:S03]  /*1a60*/  UMOV UR5, URZ ;  /* 0x000000ff00057c82 */ /* 0x000fc60008000000 */
[----:B-1-34-:R-:W-:-:S12]  /*1a70*/  UIADD3 UR25, UPT, UPT, UR25, 0x1, URZ ;  /* 0x0000000119197890 */ /* 0x01afd8000fffe0ff */
.L_x_43:
[----:B------:R-:W-:Y:S01]  /*1a80*/  UISETP.NE.AND UP0, UPT, UR54, URZ, UPT ;  /* 0x000000ff3600728c */ /* 0x000fe2000bf05270 */
[----:B------:R-:W1:Y:S08]  /*1a90*/  S2UR UR54, SR_CgaCtaId ;  /* 0x00000000003679c3 */ /* 0x000e700000008800 */
[----:B------:R-:W-:Y:S05]  /*1aa0*/  BRA.U UP0, `(.L_x_24) ;  /* 0x0000000100347547 */ /* 0x000fea000b800000 */
[----:B------:R-:W2:Y:S01]  /*1ab0*/  S2R R0, SR_CgaCtaId ;  /* 0x0000000000007919 */ /* 0x000ea20000008800 */
[----:B------:R-:W-:-:S04]  /*1ac0*/  MOV R2, 0x400 ;  /* 0x0000040000027802 */ /* 0x000fc80000000f00 */
[----:B--2---:R-:W-:Y:S02]  /*1ad0*/  LEA R0, R0, R2, 0x18 ;  /* 0x0000000200007211 */ /* 0x004fe400078ec0ff */
[----:B------:R-:W-:-:S03]  /*1ae0*/  SHF.L.U32 R2, R8, 0x1f, RZ ;  /* 0x0000001f08027819 */ /* 0x000fc600000006ff */
[----:B------:R-:W-:-:S04]  /*1af0*/  IMAD R0, R9, 0x8, R0 ;  /* 0x0000000809007824 */ /* 0x000fc800078e0200 */
[----:B------:R-:W2:Y:S02]  /*1b00*/  SYNCS.PHASECHK.TRANS64.TRYWAIT P0, [R0+URZ+0x170], R2 ;  /* 0x00017002000075a7 */ /* 0x000ea400080011ff */
[----:B--2---:R-:W-:Y:S05]  /*1b10*/  @!P0 BRA `(.L_x_25) ;  /* 0x00000064000c8947 */ /* 0x004fea0003800000 */
.L_x_131:
[----:B------:R-:W-:Y:S01]  /*1b20*/  VIADD R9, R9, 0x1 ;  /* 0x0000000109097836 */ /* 0x000fe20000000000 */
[----:B------:R2:W-:Y:S04]  /*1b30*/  SYNCS.ARRIVE.TRANS64.A1T0 RZ, [R0+URZ+0x160], RZ ;  /* 0x000160ff00ff79a7 */ /* 0x0005e800081000ff */
[----:B------:R-:W-:-:S04]  /*1b40*/  ISETP.NE.AND P0, PT, R9, 0x2, PT ;  /* 0x000000020900780c */ /* 0x000fc80003f05270 */
[----:B------:R-:W-:Y:S02]  /*1b50*/  SEL R9, R9, RZ, P0 ;  /* 0x000000ff09097207 */ /* 0x000fe40000000000 */
[----:B--2---:R-:W-:-:S04]  /*1b60*/  SEL R0, RZ, 0x1, P0 ;  /* 0x00000001ff007807 */ /* 0x004fc80000000000 */
[----:B------:R-:W-:-:S07]  /*1b70*/  LOP3.LUT R8, R8, R0, RZ, 0x3c, !PT ;  /* 0x0000000008087212 */ /* 0x000fce00078e3cff */
.L_x_24:
[----:B------:R-:W-:Y:S01]  /*1b80*/  UMOV UR6, 0x400 ;  /* 0x0000040000067882 */ /* 0x000fe20000000000 */
[----:B------:R-:W-:Y:S01]  /*1b90*/  SHF.L.U32 R0, R12, 0x1f, RZ ;  /* 0x0000001f0c007819 */ /* 0x000fe200000006ff */
[----:B-1----:R-:W-:Y:S02]  /*1ba0*/  ULEA UR6, UR54, UR6, 0x18 ;  /* 0x0000000636067291 */ /* 0x002fe4000f8ec0ff */
[----:B------:R-:W-:Y:S02]  /*1bb0*/  UISETP.GE.U32.AND UP0, UPT, UR47, 0x3f, UPT ;  /* 0x0000003f2f00788c */ /* 0x000fe4000bf06070 */
[----:B------:R-:W-:Y:S02]  /*1bc0*/  ULEA UR4, UR5, UR6, 0x3 ;  /* 0x0000000605047291 */ /* 0x000fe4000f8e18ff */
[----:B------:R-:W-:Y:S02]  /*1bd0*/  ULEA UR11, UR32, UR46, 0x1 ;  /* 0x0000002e200b7291 */ /* 0x000fe4000f8e08ff */
[----:B------:R-:W-:-:S02]  /*1be0*/  ULEA UR35, UR29, UR44, 0x6 ;  /* 0x0000002c1d237291 */ /* 0x000fc4000f8e30ff */
[----:B------:R-:W-:Y:S01]  /*1bf0*/  USHF.L.U32 UR11, UR11, 0x5, URZ ;  /* 0x000000050b0b7899 */ /* 0x000fe200080006ff */
[----:B------:R-:W-:Y:S02]  /*1c00*/  UMOV UR13, URZ ;  /* 0x000000ff000d7c82 */ /* 0x000fe40008000000 */
[----:B------:R1:W2:Y:S01]  /*1c10*/  SYNCS.PHASECHK.TRANS64.TRYWAIT P0, [UR4+0x60], R0 ;  /* 0x00006000ff0075a7 */ /* 0x0002a20008001104 */
[----:B------:R-:W-:Y:S08]  /*1c20*/  BRA.U !UP0, `(.L_x_26) ;  /* 0x0000000108cc7547 */ /* 0x000ff0000b800000 */
[----:B------:R-:W-:Y:S01]  /*1c30*/  UMOV UR7, URZ ;  /* 0x000000ff00077c82 */ /* 0x000fe20008000000 */
[----:B------:R-:W-:-:S05]  /*1c40*/  UMOV UR4, UR5 ;  /* 0x0000000500047c82 */ /* 0x000fca0008000000 */
.L_x_32:
[----:B------:R-:W-:Y:S01]  /*1c50*/  ULEA UR33, UR4, UR6, 0x3 ;  /* 0x0000000604217291 */ /* 0x000fe2000f8e18ff */
[----:B------:R-:W-:Y:S01]  /*1c60*/  @!P3 MOV R2, 0x4000 ;  /* 0x000040000002b802 */ /* 0x000fe20000000f00 */
[----:B--2-4-:R-:W-:Y:S10]  /*1c70*/  @P0 BRA `(.L_x_27) ;  /* 0x00000000000c0947 */ /* 0x014ff40003800000 */
[----:B------:R-:W-:-:S04]  /*1c80*/  SHF.L.U32 R3, R12, 0x1f, RZ ;  /* 0x0000001f0c037819 */ /* 0x000fc800000006ff */
[----:B------:R-:W2:Y:S02]  /*1c90*/  SYNCS.PHASECHK.TRANS64.TRYWAIT P0, [UR33+0x60], R3 ;  /* 0x00006003ff0075a7 */ /* 0x000ea40008001121 */
[----:B--2---:R-:W-:Y:S05]  /*1ca0*/  @!P0 BRA `(.L_x_28) ;  /* 0x0000006000bc8947 */ /* 0x004fea0003800000 */
.L_x_27:
[----:B------:R2:W-:Y:S01]  /*1cb0*/  @!P3 SYNCS.ARRIVE.TRANS64 RZ, [UR33], R2 ;  /* 0x00000002ffffb9a7 */ /* 0x0005e20008000021 */
[----:B------:R-:W-:-:S04]  /*1cc0*/  ULOP3.LUT UR5, UR26, 0x2, URZ, 0xfc, !UPT ;  /* 0x000000021a057892 */ /* 0x000fc8000f8efcff */
[----:B------:R-:W-:-:S09]  /*1cd0*/  UISETP.NE.AND UP0, UPT, UR5, 0x2, UPT ;  /* 0x000000020500788c */ /* 0x000fd2000bf05270 */
[----:B------:R-:W-:Y:S05]  /*1ce0*/  BRA.U UP0, `(.L_x_29) ;  /* 0x0000000100047547 */ /* 0x000fea000b800000 */
[----:B------:R-:W-:Y:S05]  /*1cf0*/  BPT.TRAP 0x1 ;  /* 0x000000040000795c */ /* 0x000fea0000300000 */
.L_x_29:
[----:B------:R-:W-:Y:S04]  /*1d00*/  BSSY.RECONVERGENT B0, `(.L_x_30) ;  /* 0x0000003000007945 */ /* 0x000fe80003800200 */
[----:B------:R-:W-:Y:S05]  /*1d10*/  @P2 BRA `(.L_x_31) ;  /* 0x0000000000042947 */ /* 0x000fea0003800000 */
[----:B------:R-:W-:Y:S05]  /*1d20*/  BPT.TRAP 0x1 ;  /* 0x000000040000795c */ /* 0x000fea0000300000 */
.L_x_31:
[----:B------:R-:W-:Y:S05]  /*1d30*/  BSYNC.RECONVERGENT B0 ;  /* 0x0000000000007941 */ /* 0x000fea0003800200 */
.L_x_30:
[----:B------:R-:W-:Y:S02]  /*1d40*/  UIADD3 UR5, UPT, UPT, UR4, 0x1, URZ ;  /* 0x0000000104057890 */ /* 0x000fe4000fffe0ff */
[----:B------:R-:W-:Y:S02]  /*1d50*/  USHF.L.U32 UR4, UR4, 0xb, URZ ;  /* 0x0000000b04047899 */ /* 0x000fe400080006ff */
[----:B------:R-:W-:Y:S02]  /*1d60*/  UISETP.NE.AND UP0, UPT, UR5, 0xc, UPT ;  /* 0x0000000c0500788c */ /* 0x000fe4000bf05270 */
[----:B------:R-:W-:Y:S02]  /*1d70*/  ULOP3.LUT UR32, UR28, UR4, URZ, 0xfc, !UPT ;  /* 0x000000041c207292 */ /* 0x000fe4000f8efcff */
[----:B------:R-:W-:Y:S02]  /*1d80*/  USEL UR9, URZ, 0x1, UP0 ;  /* 0x00000001ff097887 */ /* 0x000fe40008000000 */
[----:B------:R-:W-:-:S02]  /*1d90*/  USEL UR5, UR5, URZ, UP0 ;  /* 0x000000ff05057287 */ /* 0x000fc40008000000 */
[----:B------:R-:W-:Y:S02]  /*1da0*/  UIADD3 UR14, UP0, UPT, UR30, 0x180, URZ ;  /* 0x000001801e0e7890 */ /* 0x000fe4000ff1e0ff */
[----:B------:R-:W-:Y:S01]  /*1db0*/  ULEA UR8, UR5, UR6, 0x3 ;  /* 0x0000000605087291 */ /* 0x000fe2000f8e18ff */
[----:B------:R-:W-:Y:S01]  /*1dc0*/  LOP3.LUT R12, R12, UR9, RZ, 0x3c, !PT ;  /* 0x000000090c0c7c12 */ /* 0x000fe2000f8e3cff */
[----:B------:R-:W-:Y:S02]  /*1dd0*/  ULOP3.LUT UR4, UR27, UR4, URZ, 0xfc, !UPT ;  /* 0x000000041b047292 */ /* 0x000fe4000f8efcff */
[----:B------:R-:W-:Y:S01]  /*1de0*/  USHF.L.U32 UR34, UR7, 0x5, URZ ;  /* 0x0000000507227899 */ /* 0x000fe200080006ff */
[----:B-1----:R-:W-:Y:S01]  /*1df0*/  SHF.L.U32 R0, R12, 0x1f, RZ ;  /* 0x0000001f0c007819 */ /* 0x002fe200000006ff */
[----:B------:R-:W-:Y:S02]  /*1e00*/  UIADD3 UR7, UPT, UPT, UR7, 0x1, URZ ;  /* 0x0000000107077890 */ /* 0x000fe4000fffe0ff */
[----:B------:R-:W-:Y:S01]  /*1e10*/  UIADD3 UR16, UP1, UPT, UR30, 0x80, URZ ;  /* 0x000000801e107890 */ /* 0x000fe2000ff3e0ff */
[----:B------:R3:W4:Y:S01]  /*1e20*/  SYNCS.PHASECHK.TRANS64.TRYWAIT P0, [UR8+0x60], R0 ;  /* 0x00006000ff0075a7 */ /* 0x0007220008001108 */
[----:B------:R-:W-:-:S02]  /*1e30*/  ULEA UR32, UR32, UR6, 0x2 ;  /* 0x0000000620207291 */ /* 0x000fc4000f8e10ff */
[----:B------:R-:W-:Y:S02]  /*1e40*/  ULEA UR4, UR4, UR6, 0x2 ;  /* 0x0000000604047291 */ /* 0x000fe4000f8e10ff */
[----:B------:R-:W-:Y:S02]  /*1e50*/  UIADD3.X UR15, UPT, UPT, URZ, UR31, URZ, UP0, !UPT ;  /* 0x0000001fff0f7290 */ /* 0x000fe400087fe4ff */
[----:B------:R-:W-:Y:S02]  /*1e60*/  UISETP.NE.AND UP0, UPT, UR7, UR25, UPT ;  /* 0x000000190700728c */ /* 0x000fe4000bf05270 */
[----:B------:R-:W-:Y:S02]  /*1e70*/  UIADD3.X UR17, UPT, UPT, URZ, UR31, URZ, UP1, !UPT ;  /* 0x0000001fff117290 */ /* 0x000fe40008ffe4ff */
[----:B------:R-:W-:Y:S02]  /*1e80*/  UIADD3 UR32, UPT, UPT, UR32, 0x6800, URZ ;  /* 0x0000680020207890 */ /* 0x000fe4000fffe0ff */
[----:B------:R-:W-:-:S02]  /*1e90*/  UIADD3 UR8, UPT, UPT, UR4, 0x1e800, URZ ;  /* 0x0001e80004087890 */ /* 0x000fc4000fffe0ff */
[----:B------:R-:W-:Y:S02]  /*1ea0*/  UPRMT UR13, URZ, 0x5410, UR24 ;  /* 0x00005410ff0d7896 */ /* 0x000fe40008000018 */
[----:B------:R-:W-:Y:S01]  /*1eb0*/  UPRMT UR4, URZ, 0x5410, UR21 ;  /* 0x00005410ff047896 */ /* 0x000fe20008000015 */
[----:B------:R-:W-:Y:S01]  /*1ec0*/  UMOV UR18, 0x0 ;  /* 0x0000000000127882 */ /* 0x000fe20000000000 */
[----:B------:R-:W-:Y:S01]  /*1ed0*/  UMOV UR19, 0x10000000 ;  /* 0x1000000000137882 */ /* 0x000fe20000000000 */
[----:B------:R-:W-:Y:S01]  /*1ee0*/  UMOV UR12, UR36 ;  /* 0x00000024000c7c82 */ /* 0x000fe20008000000 */
[----:B------:R-:W-:Y:S01]  /*1ef0*/  UMOV UR9, UR33 ;  /* 0x0000002100097c82 */ /* 0x000fe20008000000 */
[----:B------:R-:W-:Y:S02]  /*1f00*/  UMOV UR10, UR34 ;  /* 0x00000022000a7c82 */ /* 0x000fe40008000000 */
[----:B------:R1:W-:Y:S02]  /*1f10*/  UTMALDG.3D.MULTICAST [UR32], [UR16], UR13, desc[UR18] ;  /* 0x00001220100073b4 */ /* 0x0003e4000801180d */
[----:B------:R2:W-:Y:S01]  /*1f20*/  UTMALDG.3D.MULTICAST [UR8], [UR14], UR4, desc[UR18] ;  /* 0x000012080e0073b4 */ /* 0x0005e20008011804 */
[----:B-1----:R-:W-:Y:S01]  /*1f30*/  UMOV UR13, UR25 ;  /* 0x00000019000d7c82 */ /* 0x002fe20008000000 */
[----:B--2---:R-:W-:Y:S01]  /*1f40*/  UMOV UR4, UR5 ;  /* 0x0000000500047c82 */ /* 0x004fe20008000000 */
[----:B---3--:R-:W-:Y:S05]  /*1f50*/  BRA.U UP0, `(.L_x_32) ;  /* 0xfffffffd003c7547 */ /* 0x008fea000b83ffff */
.L_x_26:
[----:B------:R-:W-:Y:S01]  /*1f60*/  ULEA UR4, UR5, UR6, 0x3 ;  /* 0x0000000605047291 */ /* 0x000fe2000f8e18ff */
[----:B-1----:R-:W-:Y:S01]  /*1f70*/  SHF.L.U32 R0, R12, 0x1f, RZ ;  /* 0x0000001f0c007819 */ /* 0x002fe200000006ff */
[----:B------:R-:W-:Y:S01]  /*1f80*/  @!P1 SYNCS.ARRIVE.TRANS64.A1T0 RZ, [UR6+0xf8], RZ ;  /* 0x0000f8ffffff99a7 */ /* 0x000fe20008100006 */
[----:B------:R-:W-:-:S06]  /*1f90*/  UISETP.GT.AND UP0, UPT, UR43, UR42, UPT ;  /* 0x0000002a2b00728c */ /* 0x000fcc000bf04270 */
[----:B--2-4-:R1:W2:Y:S03]  /*1fa0*/  SYNCS.PHASECHK.TRANS64.TRYWAIT P0, [UR4+0x60], R0 ;  /* 0x00006000ff0075a7 */ /* 0x0142a60008001104 */
[----:B------:R-:W-:Y:S05]  /*1fb0*/  BRA.U !UP0, `(.L_x_33) ;  /* 0x0000000108d07547 */ /* 0x000fea000b800000 */
[----:B------:R-:W-:Y:S01]  /*1fc0*/  UIADD3 UR29, UPT, UPT, UR45, UR13, URZ ;  /* 0x0000000d2d1d7290 */ /* 0x000fe2000fffe0ff */
[----:B------:R-:W-:-:S11]  /*1fd0*/  UMOV UR4, UR5 ;  /* 0x0000000500047c82 */ /* 0x000fd60008000000 */
.L_x_39:
[----:B------:R-:W-:Y:S01]  /*1fe0*/  ULEA UR17, UR4, UR6, 0x3 ;  /* 0x0000000604117291 */ /* 0x000fe2000f8e18ff */
[----:B--2---:R-:W-:Y:S01]  /*1ff0*/  @!P3 MOV R2, 0x4000 ;  /* 0x000040000002b802 */ /* 0x004fe20000000f00 */
[----:B--2-4-:R-:W-:Y:S10]  /*2000*/  @P0 BRA `(.L_x_34) ;  /* 0x00000000000c0947 */ /* 0x014ff40003800000 */
[----:B------:R-:W-:-:S04]  /*2010*/  SHF.L.U32 R3, R12, 0x1f, RZ ;  /* 0x0000001f0c037819 */ /* 0x000fc800000006ff */
[----:B------:R-:W2:Y:S02]  /*2020*/  SYNCS.PHASECHK.TRANS64.TRYWAIT P0, [UR17+0x60], R3 ;  /* 0x00006003ff0075a7 */ /* 0x000ea40008001111 */
[----:B--2---:R-:W-:Y:S05]  /*2030*/  @!P0 BRA `(.L_x_35) ;  /* 0x0000005c00f08947 */ /* 0x004fea0003800000 */
.L_x_34:
[----:B------:R2:W-:Y:S01]  /*2040*/  @!P3 SYNCS.ARRIVE.TRANS64 RZ, [UR17], R2 ;  /* 0x00000002ffffb9a7 */ /* 0x0005e20008000011 */
[----:B------:R-:W-:-:S04]  /*2050*/  ULOP3.LUT UR5, UR26, 0x2, URZ, 0xfc, !UPT ;  /* 0x000000021a057892 */ /* 0x000fc8000f8efcff */
[----:B------:R-:W-:-:S09]  /*2060*/  UISETP.NE.AND UP0, UPT, UR5, 0x2, UPT ;  /* 0x000000020500788c */ /* 0x000fd2000bf05270 */
[----:B------:R-:W-:Y:S05]  /*2070*/  BRA.U UP0, `(.L_x_36) ;  /* 0x0000000100047547 */ /* 0x000fea000b800000 */
[----:B------:R-:W-:Y:S05]  /*2080*/  BPT.TRAP 0x1 ;  /* 0x000000040000795c */ /* 0x000fea0000300000 */
.L_x_36:
[----:B------:R-:W-:Y:S04]  /*2090*/  BSSY.RECONVERGENT B0, `(.L_x_37) ;  /* 0x0000003000007945 */ /* 0x000fe80003800200 */
[----:B------:R-:W-:Y:S05]  /*20a0*/  @P2 BRA `(.L_x_38) ;  /* 0x0000000000042947 */ /* 0x000fea0003800000 */
[----:B------:R-:W-:Y:S05]  /*20b0*/  BPT.TRAP 0x1 ;  /* 0x000000040000795c */ /* 0x000fea0000300000 */
.L_x_38:
[----:B------:R-:W-:Y:S05]  /*20c0*/  BSYNC.RECONVERGENT B0 ;  /* 0x0000000000007941 */ /* 0x000fea0003800200 */
.L_x_37:
[----:B------:R-:W-:Y:S02]  /*20d0*/  UIADD3 UR5, UPT, UPT, UR4, 0x1, URZ ;  /* 0x0000000104057890 */ /* 0x000fe4000fffe0ff */
[----:B------:R-:W-:Y:S02]  /*20e0*/  USHF.L.U32 UR4, UR4, 0xb, URZ ;  /* 0x0000000b04047899 */ /* 0x000fe400080006ff */
[----:B------:R-:W-:Y:S02]  /*20f0*/  UISETP.NE.AND UP0, UPT, UR5, 0xc, UPT ;  /* 0x0000000c0500788c */ /* 0x000fe4000bf05270 */
[----:B------:R-:W-:Y:S02]  /*2100*/  USHF.L.U32 UR18, UR13, 0x5, URZ ;  /* 0x000000050d127899 */ /* 0x000fe400080006ff */
[----:B------:R-:W-:Y:S02]  /*2110*/  USEL UR8, URZ, 0x1, UP0 ;  /* 0x00000001ff087887 */ /* 0x000fe40008000000 */
[----:B------:R-:W-:-:S02]  /*2120*/  USEL UR5, UR5, URZ, UP0 ;  /* 0x000000ff05057287 */ /* 0x000fc40008000000 */
[----:B------:R-:W-:Y:S02]  /*2130*/  UIADD3 UR22, UP0, UPT, UR30, 0x180, URZ ;  /* 0x000001801e167890 */ /* 0x000fe4000ff1e0ff */
[----:B------:R-:W-:Y:S01]  /*2140*/  ULEA UR7, UR5, UR6, 0x3 ;  /* 0x0000000605077291 */ /* 0x000fe2000f8e18ff */
[----:B------:R-:W-:Y:S01]  /*2150*/  LOP3.LUT R12, R12, UR8, RZ, 0x3c, !PT ;  /* 0x000000080c0c7c12 */ /* 0x000fe2000f8e3cff */
[----:B------:R-:W-:Y:S02]  /*2160*/  ULOP3.LUT UR8, UR27, UR4, URZ, 0xfc, !UPT ;  /* 0x000000041b087292 */ /* 0x000fe4000f8efcff */
[----:B------:R-:W-:Y:S01]  /*2170*/  UIADD3 UR13, UPT, UPT, UR13, 0x1, URZ ;  /* 0x000000010d0d7890 */ /* 0x000fe2000fffe0ff */
[----:B-1----:R-:W-:Y:S01]  /*2180*/  SHF.L.U32 R0, R12, 0x1f, RZ ;  /* 0x0000001f0c007819 */ /* 0x002fe200000006ff */
[----:B------:R-:W-:Y:S02]  /*2190*/  UIADD3 UR14, UP1, UPT, UR30, 0x80, URZ ;  /* 0x000000801e0e7890 */ /* 0x000fe4000ff3e0ff */
[----:B------:R-:W-:Y:S01]  /*21a0*/  UIADD3.X UR23, UPT, UPT, URZ, UR31, URZ, UP0, !UPT ;  /* 0x0000001fff177290 */ /* 0x000fe200087fe4ff */
[----:B------:R3:W4:Y:S01]  /*21b0*/  SYNCS.PHASECHK.TRANS64.TRYWAIT P0, [UR7+0x60], R0 ;  /* 0x00006000ff0075a7 */ /* 0x0007220008001107 */
[----:B------:R-:W-:-:S02]  /*21c0*/  ULOP3.LUT UR7, UR28, UR4, URZ, 0xfc, !UPT ;  /* 0x000000041c077292 */ /* 0x000fc4000f8efcff */
[----:B------:R-:W-:Y:S02]  /*21d0*/  ULEA UR8, UR8, UR6, 0x2 ;  /* 0x0000000608087291 */ /* 0x000fe4000f8e10ff */
[----:B------:R-:W-:Y:S02]  /*21e0*/  ULEA UR7, UR7, UR6, 0x2 ;  /* 0x0000000607077291 */ /* 0x000fe4000f8e10ff */
[----:B------:R-:W-:Y:S02]  /*21f0*/  UISETP.NE.AND UP0, UPT, UR13, UR29, UPT ;  /* 0x0000001d0d00728c */ /* 0x000fe4000bf05270 */
[----:B------:R-:W-:Y:S02]  /*2200*/  UIADD3 UR16, UPT, UPT, UR7, 0x6800, URZ ;  /* 0x0000680007107890 */ /* 0x000fe4000fffe0ff */
[----:B------:R-:W-:Y:S02]  /*2210*/  UIADD3.X UR15, UPT, UPT, URZ, UR31, URZ, UP1, !UPT ;  /* 0x0000001fff0f7290 */ /* 0x000fe40008ffe4ff */
[----:B------:R-:W-:-:S02]  /*2220*/  UPRMT UR7, URZ, 0x5410, UR24 ;  /* 0x00005410ff077896 */ /* 0x000fc40008000018 */
[----:B------:R-:W-:Y:S02]  /*2230*/  UIADD3 UR8, UPT, UPT, UR8, 0x1e800, URZ ;  /* 0x0001e80008087890 */ /* 0x000fe4000fffe0ff */
[----:B------:R-:W-:Y:S01]  /*2240*/  UPRMT UR4, URZ, 0x5410, UR21 ;  /* 0x00005410ff047896 */ /* 0x000fe20008000015 */
[----:B------:R-:W-:Y:S01]  /*2250*/  UMOV UR32, 0x0 ;  /* 0x0000000000207882 */ /* 0x000fe20000000000 */
[----:B------:R-:W-:Y:S01]  /*2260*/  UMOV UR33, 0x10000000 ;  /* 0x1000000000217882 */ /* 0x000fe20000000000 */
[----:B------:R-:W-:Y:S01]  /*2270*/  UMOV UR19, UR35 ;  /* 0x0000002300137c82 */ /* 0x000fe20008000000 */
[----:B------:R-:W-:Y:S01]  /*2280*/  UMOV UR20, UR36 ;  /* 0x0000002400147c82 */ /* 0x000fe20008000000 */
[----:B------:R-:W-:Y:S01]  /*2290*/  UMOV UR12, UR36 ;  /* 0x00000024000c7c82 */ /* 0x000fe20008000000 */
[----:B------:R-:W-:Y:S01]  /*22a0*/  UMOV UR9, UR17 ;  /* 0x0000001100097c82 */ /* 0x000fe20008000000 */
[----:B------:R-:W-:Y:S01]  /*22b0*/  UMOV UR10, UR18 ;  /* 0x00000012000a7c82 */ /* 0x000fe20008000000 */
[----:B------:R-:W-:Y:S01]  /*22c0*/  UTMALDG.3D.MULTICAST [UR16], [UR14], UR7, desc[UR32] ;  /* 0x000020100e0073b4 */ /* 0x000fe20008011807 */
[----:B------:R1:W-:Y:S02]  /*22d0*/  UTMALDG.3D.MULTICAST [UR8], [UR22], UR4, desc[UR32] ;  /* 0x00002008160073b4 */ /* 0x0003e40008011804 */
[----:B-1----:R-:W-:Y:S01]  /*22e0*/  UMOV UR4, UR5 ;  /* 0x0000000500047c82 */ /* 0x002fe20008000000 */
[----:B---3--:R-:W-:Y:S05]  /*22f0*/  BRA.U UP0, `(.L_x_39) ;  /* 0xfffffffd00387547 */ /* 0x008fea000b83ffff */
.L_x_33:
[C---:B------:R-:W-:Y:S01]  /*2300*/  LEA R3, R11.reuse, UR6, 0x3 ;  /* 0x000000060b037c11 */ /* 0x040fe2000f8e18ff */
[----:B------:R-:W-:Y:S01]  /*2310*/  NOP ;  /* 0x0000000000007918 */ /* 0x000fe20000000000 */
[----:B-1----:R-:W-:Y:S02]  /*2320*/  SHF.L.U32 R0, R10, 0x1f, RZ ;  /* 0x0000001f0a007819 */ /* 0x002fe400000006ff */
[----:B------:R-:W-:Y:S02]  /*2330*/  LEA R4, R11, UR6, 0x4 ;  /* 0x000000060b047c11 */ /* 0x000fe4000f8e20ff */
[----:B--2-4-:R-:W1:Y:S02]  /*2340*/  SYNCS.PHASECHK.TRANS64.TRYWAIT P0, [R3+URZ+0x100], R0 ;  /* 0x00010000030075a7 */ /* 0x014e6400080011ff */
[----:B-1----:R-:W-:Y:S05]  /*2350*/  @!P0 BRA `(.L_x_40) ;  /* 0x0000005c00408947 */ /* 0x002fea0003800000 */
.L_x_134:
[----:B------:R-:W2:Y:S01]  /*2360*/  LDS.128 R4, [R4+0x190] ;  /* 0x0001900004047984 */ /* 0x000ea20000000c00 */
[----:B------:R-:W-:Y:S01]  /*2370*/  UISETP.GE.AND UP0, UPT, UR40, 0x1, UPT ;  /* 0x000000012800788c */ /* 0x000fe2000bf06270 */
[----:B------:R-:W-:Y:S01]  /*2380*/  @!PT LDS RZ, [RZ] ;  /* 0x00000000fffff984 */ /* 0x000fe20000000800 */
[----:B------:R-:W-:Y:S01]  /*2390*/  @!PT LDS RZ, [RZ] ;  /* 0x00000000fffff984 */ /* 0x000fe20000000800 */
[----:B------:R-:W-:Y:S01]  /*23a0*/  @!PT LDS RZ, [RZ] ;  /* 0x00000000fffff984 */ /* 0x000fe20000000800 */
[----:B------:R-:W-:Y:S01]  /*23b0*/  @!PT LDS RZ, [RZ] ;  /* 0x00000000fffff984 */ /* 0x000fe20000000800 */
[----:B------:R3:W-:Y:S06]  /*23c0*/  MEMBAR.ALL.CTA ;  /* 0x0000000000007992 */ /* 0x0007ec0000008000 */
[----:B---3--:R-:W3:Y:S01]  /*23d0*/  FENCE.VIEW.ASYNC.S ;  /* 0x00000000000073c6 */ /* 0x008ee20000000000 */
[----:B--2---:R-:W-:-:S13]  /*23e0*/  LOP3.LUT P0, RZ, R6, 0x1, RZ, 0xc0, !PT ;  /* 0x0000000106ff7812 */ /* 0x004fda000780c0ff */
[----:B---3--:R-:W-:Y:S01]  /*23f0*/  VOTEU.ANY UP1, P0 ;  /* 0x0000000000ff7886 */ /* 0x008fe20000020100 */
[----:B------:R-:W-:-:S13]  /*2400*/  PLOP3.LUT P0, PT, PT, PT, UP1, 0x80, 0x8 ;  /* 0x000000000008781c */ /* 0x000fda0003f0f018 */
[----:B-1----:R-:W-:Y:S02]  /*2410*/  @P0 LOP3.LUT R0, R5, 0xffff, RZ, 0xc0, !PT ;  /* 0x0000ffff05000812 */ /* 0x002fe400078ec0ff */
[----:B------:R-:W-:Y:S02]  /*2420*/  @P0 MOV R2, R4 ;  /* 0x0000000400020202 */ /* 0x000fe40000000f00 */
[----:B------:R-:W-:Y:S01]  /*2430*/  @P0 R2UR UR7, R0 ;  /* 0x00000000000702ca */ /* 0x000fe200000e0000 */
[----:B------:R-:W-:Y:S01]  /*2440*/  VIADD R0, R3, 0x110 ;  /* 0x0000011003007836 */ /* 0x000fe20000000000 */
[----:B------:R-:W-:Y:S02]  /*2450*/  @P0 SHF.R.U32.HI R4, RZ, 0x10, R5 ;  /* 0x00000010ff040819 */ /* 0x000fe40000011605 */
[----:B------:R-:W-:Y:S02]  /*2460*/  @P0 R2UR UR8, R2 ;  /* 0x00000000020802ca */ /* 0x000fe400000e0000 */
[----:B------:R-:W-:-:S02]  /*2470*/  PRMT R0, RZ, 0x654, R0 ;  /* 0x00000654ff007816 */ /* 0x000fc40000000000 */
[----:B------:R-:W-:Y:S02]  /*2480*/  @P0 R2UR UR4, R4 ;  /* 0x00000000040402ca */ /* 0x000fe400000e0000 */
[----:B------:R1:W-:Y:S03]  /*2490*/  SYNCS.ARRIVE.TRANS64.RED.A1T0 RZ, [R0+URZ], RZ ;  /* 0x000000ff00ff79a7 */ /* 0x0003e600081004ff */
[----:B------:R-:W-:-:S04]  /*24a0*/  @UP1 UMOV UR37, UR7 ;  /* 0x0000000700251c82 */ /* 0x000fc80008000000 */
[----:B------:R-:W-:-:S04]  /*24b0*/  @UP1 UMOV UR38, UR8 ;  /* 0x0000000800261c82 */ /* 0x000fc80008000000 */
[----:B------:R-:W-:Y:S01]  /*24c0*/  @UP1 UMOV UR36, UR4 ;  /* 0x0000000400241c82 */ /* 0x000fe20008000000 */
[----:B------:R-:W-:Y:S05]  /*24d0*/  BRA.U !UP0, `(.L_x_41) ;  /* 0x0000000108d47547 */ /* 0x000fea000b800000 */
[----:B------:R-:W2:Y:S01]  /*24e0*/  LDCU.128 UR12, c[0x0][0xb10] ;  /* 0x00016200ff0c77ac */ /* 0x000ea20008000c00 */
[----:B------:R-:W3:Y:S01]  /*24f0*/  LDCU UR29, c[0x0][0xb20] ;  /* 0x00016400ff1d77ac */ /* 0x000ee20008000800 */
[----:B------:R-:W4:Y:S01]  /*2500*/  LDCU UR20, c[0x0][0xb0c] ;  /* 0x00016180ff1477ac */ /* 0x000f220008000800 */
[----:B------:R-:W1:Y:S01]  /*2510*/  LDCU.64 UR10, c[0x0][0xb28] ;  /* 0x00016500ff0a77ac */ /* 0x000e620008000a00 */
[----:B------:R-:W-:Y:S02]  /*2520*/  UISETP.NE.AND UP3, UPT, UR40, 0x1, UPT ;  /* 0x000000012800788c */ /* 0x000fe4000bf65270 */
[----:B--2---:R-:W-:Y:S02]  /*2530*/  UIMAD.WIDE.U32 UR16, UR39, UR15, URZ ;  /* 0x0000000f271072a5 */ /* 0x004fe4000f8e00ff */
[----:B------:R-:W-:Y:S02]  /*2540*/  UIMAD.WIDE.U32 UR8, UR41, UR12, URZ ;  /* 0x0000000c290872a5 */ /* 0x000fe4000f8e00ff */
[----:B------:R-:W-:-:S02]  /*2550*/  UISETP.NE.AND UP0, UPT, UR14, 0x1, UPT ;  /* 0x000000010e00788c */ /* 0x000fc4000bf05270 */
[----:B------:R-:W-:Y:S01]  /*2560*/  UIMAD.WIDE.U32 UR22, UR37, UR15, URZ ;  /* 0x0000000f251672a5 */ /* 0x000fe2000f8e00ff */
[----:B------:R-:W-:Y:S02]  /*2570*/  UMOV UR16, UR17 ;  /* 0x0000001100107c82 */ /* 0x000fe40008000000 */
[----:B------:R-:W-:Y:S01]  /*2580*/  UMOV UR8, UR9 ;  /* 0x0000000900087c82 */ /* 0x000fe20008000000 */
[----:B---3--:R-:W-:Y:S02]  /*2590*/  USHF.R.U32.HI UR16, URZ, UR29, UR16 ;  /* 0x0000001dff107299 */ /* 0x008fe40008011610 */
[----:B----4-:R-:W-:Y:S02]  /*25a0*/  UISETP.NE.AND UP2, UPT, UR20, 0x1, UPT ;  /* 0x000000011400788c */ /* 0x010fe4000bf45270 */
[----:B------:R-:W-:Y:S02]  /*25b0*/  USHF.R.U32.HI UR8, URZ, UR13, UR8 ;  /* 0x0000000dff087299 */ /* 0x000fe40008011608 */
[----:B------:R-:W-:-:S02]  /*25c0*/  USEL UR7, UR39, UR16, !UP0 ;  /* 0x0000001027077287 */ /* 0x000fc4000c000000 */
[----:B------:R-:W-:Y:S02]  /*25d0*/  USEL UR8, UR41, UR8, !UP2 ;  /* 0x0000000829087287 */ /* 0x000fe4000d000000 */
[----:B-1----:R-:W-:Y:S01]  /*25e0*/  UIMAD.WIDE.U32 UR16, UR7, UR10, URZ ;  /* 0x0000000a071072a5 */ /* 0x002fe2000f8e00ff */
[----:B------:R-:W-:Y:S01]  /*25f0*/  UMOV UR4, UR23 ;  /* 0x0000001700047c82 */ /* 0x000fe20008000000 */
[----:B------:R-:W-:Y:S02]  /*2600*/  UIMAD.WIDE.U32 UR18, UR38, UR12, URZ ;  /* 0x0000000c261272a5 */ /* 0x000fe4000f8e00ff */
[----:B------:R-:W-:-:S03]  /*2610*/  UIMAD.WIDE.U32 UR22, UR8, UR10, URZ ;  /* 0x0000000a081672a5 */ /* 0x000fc6000f8e00ff */
[----:B------:R-:W-:Y:S01]  /*2620*/  UMOV UR16, UR17 ;  /* 0x0000001100107c82 */ /* 0x000fe20008000000 */
[----:B------:R-:W-:Y:S02]  /*2630*/  USHF.R.U32.HI UR4, URZ, UR29, UR4 ;  /* 0x0000001dff047299 */ /* 0x000fe40008011604 */
[----:B------:R-:W-:Y:S01]  /*2640*/  @UP3 USHF.R.U32.HI UR7, URZ, UR11, UR16 ;  /* 0x0000000bff073299 */ /* 0x000fe20008011610 */
[----:B------:R-:W-:Y:S01]  /*2650*/  UMOV UR18, UR19 ;  /* 0x0000001300127c82 */ /* 0x000fe20008000000 */
[----:B------:R-:W-:Y:S01]  /*2660*/  UMOV UR22, UR23 ;  /* 0x0000001700167c82 */ /* 0x000fe20008000000 */
[----:B------:R-:W-:Y:S02]  /*2670*/  USHF.R.U32.HI UR13, URZ, UR13, UR18 ;  /* 0x0000000dff0d7299 */ /* 0x000fe40008011612 */
[----:B------:R-:W-:Y:S02]  /*2680*/  USEL UR4, UR37, UR4, !UP0 ;  /* 0x0000000425047287 */ /* 0x000fe4000c000000 */
[----:B------:R-:W-:-:S02]  /*2690*/  @UP3 USHF.R.U32.HI UR8, URZ, UR11, UR22 ;  /* 0x0000000bff083299 */ /* 0x000fc40008011616 */
[----:B------:R-:W-:Y:S02]  /*26a0*/  UIMAD UR9, UR40, UR7, URZ ;  /* 0x00000007280972a4 */ /* 0x000fe4000f8e02ff */
[----:B------:R-:W-:Y:S02]  /*26b0*/  USEL UR7, UR38, UR13, !UP2 ;  /* 0x0000000d26077287 */ /* 0x000fe4000d000000 */
[----:B------:R-:W-:Y:S02]  /*26c0*/  UIMAD UR12, UR40, UR8, URZ ;  /* 0x00000008280c72a4 */ /* 0x000fe4000f8e02ff */
[----:B------:R-:W-:Y:S02]  /*26d0*/  UISETP.GE.AND UP0, UPT, UR4, UR9, UPT ;  /* 0x000000090400728c */ /* 0x000fe4000bf06270 */
[----:B------:R-:W-:Y:S02]  /*26e0*/  UIMAD.WIDE.U32 UR16, UR4, UR10, URZ ;  /* 0x0000000a041072a5 */ /* 0x000fe4000f8e00ff */
[----:B------:R-:W-:-:S02]  /*26f0*/  UISETP.GE.OR UP0, UPT, UR7, UR12, UP0 ;  /* 0x0000000c0700728c */ /* 0x000fc40008706670 */
        /* <DEDUP_REMOVED lines=19> */
.L_x_41:
[----:B------:R-:W2:Y:S02]  /*2830*/  LDCU UR4, c[0x0][0xb30] ;  /* 0x00016600ff0477ac */ /* 0x000ea40008000800 */
[----:B--2---:R-:W-:-:S09]  /*2840*/  UISETP.NE.AND UP0, UPT, UR4, 0x1, UPT ;  /* 0x000000010400788c */ /* 0x004fd2000bf05270 */
[----:B------:R-:W-:Y:S05]  /*2850*/  BRA.U UP0, `(.L_x_42) ;  /* 0x0000000100447547 */ /* 0x000fea000b800000 */
        /* <DEDUP_REMOVED lines=17> */
.L_x_42:
[----:B------:R-:W-:Y:S01]  /*2970*/  VIADD R11, R11, 0x1 ;  /* 0x000000010b0b7836 */ /* 0x000fe20000000000 */
[----:B------:R-:W-:Y:S02]  /*2980*/  R2UR UR7, R56 ;  /* 0x00000000380772ca */ /* 0x000fe400000e0000 */
[----:B------:R-:W-:Y:S02]  /*2990*/  R2UR UR4, R55 ;  /* 0x00000000370472ca */ /* 0x000fe400000e0000 */
[C---:B------:R-:W-:Y:S02]  /*29a0*/  ISETP.NE.AND P0, PT, R11.reuse, 0x2, PT ;  /* 0x000000020b00780c */ /* 0x040fe40003f05270 */
[----:B------:R-:W-:Y:S02]  /*29b0*/  PLOP3.LUT P1, PT, PT, PT, PT, 0x80, 0x8 ;  /* 0x000000000008781c */ /* 0x000fe40003f2f070 */
[----:B-1----:R-:W-:Y:S02]  /*29c0*/  SEL R0, RZ, 0x1, P0 ;  /* 0x00000001ff007807 */ /* 0x002fe40000000000 */
[----:B------:R-:W-:-:S02]  /*29d0*/  SEL R11, R11, RZ, P0 ;  /* 0x000000ff0b0b7207 */ /* 0x000fc40000000000 */
[----:B------:R-:W-:Y:S01]  /*29e0*/  LOP3.LUT R10, R10, R0, RZ, 0x3c, !PT ;  /* 0x000000000a0a7212 */ /* 0x000fe200078e3cff */
[----:B------:R-:W-:Y:S02]  /*29f0*/  UIADD3 UR29, UPT, UPT, UR38, UR7, URZ ;  /* 0x00000007261d7290 */ /* 0x000fe4000fffe0ff */
[----:B------:R-:W-:Y:S01]  /*2a00*/  UIADD3 UR32, UPT, UPT, UR37, UR4, URZ ;  /* 0x0000000425207290 */ /* 0x000fe2000fffe0ff */
[----:B------:R-:W-:Y:S11]  /*2a10*/  BRA.U UP1, `(.L_x_43) ;  /* 0xfffffff101187547 */ /* 0x000ff6000b83ffff */
[----:B------:R-:W-:Y:S01]  /*2a20*/  UIADD3 UR7, UPT, UPT, UR6, 0x60, URZ ;  /* 0x0000006006077890 */ /* 0x000fe2000fffe0ff */
[----:B------:R-:W-:-:S03]  /*2a30*/  SHF.L.U32 R2, R12, 0x1f, RZ ;  /* 0x0000001f0c027819 */ /* 0x000fc600000006ff */
[----:B------:R-:W-:-:S09]  /*2a40*/  ULEA UR4, UR5, UR7, 0x3 ;  /* 0x0000000705047291 */ /* 0x000fd2000f8e18ff */
[----:B------:R-:W1:Y:S02]  /*2a50*/  SYNCS.PHASECHK.TRANS64.TRYWAIT P0, [UR4], R2 ;  /* 0x00000002ff0075a7 */ /* 0x000e640008001104 */
[----:B-1----:R-:W-:Y:S05]  /*2a60*/  @!P0 BRA `(.L_x_44) ;  /* 0x0000005400908947 */ /* 0x002fea0003800000 */
.L_x_136:
[----:B------:R-:W-:-:S04]  /*2a70*/  UIADD3 UR4, UPT, UPT, UR5, 0x1, URZ ;  /* 0x0000000105047890 */ /* 0x000fc8000fffe0ff */
[----:B------:R-:W-:-:S04]  /*2a80*/  UISETP.NE.AND UP0, UPT, UR4, 0xc, UPT ;  /* 0x0000000c0400788c */ /* 0x000fc8000bf05270 */
[----:B------:R-:W-:Y:S02]  /*2a90*/  USEL UR6, URZ, 0x1, UP0 ;  /* 0x00000001ff067887 */ /* 0x000fe40008000000 */
[----:B------:R-:W-:-:S04]  /*2aa0*/  USEL UR4, UR4, URZ, UP0 ;  /* 0x000000ff04047287 */ /* 0x000fc80008000000 */
[----:B------:R-:W-:Y:S01]  /*2ab0*/  ULEA UR5, UR4, UR7, 0x3 ;  /* 0x0000000704057291 */ /* 0x000fe2000f8e18ff */
[----:B-1----:R-:W-:-:S04]  /*2ac0*/  LOP3.LUT R2, R12, UR6, RZ, 0x3c, !PT ;  /* 0x000000060c027c12 */ /* 0x002fc8000f8e3cff */
[----:B------:R-:W-:-:S04]  /*2ad0*/  SHF.L.U32 R3, R2, 0x1f, RZ ;  /* 0x0000001f02037819 */ /* 0x000fc800000006ff */
[----:B------:R-:W1:Y:S02]  /*2ae0*/  SYNCS.PHASECHK.TRANS64.TRYWAIT P0, [UR5], R3 ;  /* 0x00000003ff0075a7 */ /* 0x000e640008001105 */
[----:B-1----:R-:W-:Y:S05]  /*2af0*/  @!P0 BRA `(.L_x_45) ;  /* 0x0000005400848947 */ /* 0x002fea0003800000 */
.L_x_138:
[----:B------:R-:W-:-:S04]  /*2b00*/  UIADD3 UR4, UPT, UPT, UR4, 0x1, URZ ;  /* 0x0000000104047890 */ /* 0x000fc8000fffe0ff */
[----:B------:R-:W-:-:S04]  /*2b10*/  UISETP.NE.AND UP0, UPT, UR4, 0xc, UPT ;  /* 0x0000000c0400788c */ /* 0x000fc8000bf05270 */
[----:B------:R-:W-:Y:S02]  /*2b20*/  USEL UR6, URZ, 0x1, UP0 ;  /* 0x00000001ff067887 */ /* 0x000fe40008000000 */
[----:B------:R-:W-:-:S04]  /*2b30*/  USEL UR4, UR4, URZ, UP0 ;  /* 0x000000ff04047287 */ /* 0x000fc80008000000 */
[----:B------:R-:W-:Y:S01]  /*2b40*/  ULEA UR5, UR4, UR7, 0x3 ;  /* 0x0000000704057291 */ /* 0x000fe2000f8e18ff */
[----:B------:R-:W-:-:S04]  /*2b50*/  LOP3.LUT R2, R2, UR6, RZ, 0x3c, !PT ;  /* 0x0000000602027c12 */ /* 0x000fc8000f8e3cff */
[----:B-1----:R-:W-:-:S04]  /*2b60*/  SHF.L.U32 R3, R2, 0x1f, RZ ;  /* 0x0000001f02037819 */ /* 0x002fc800000006ff */
[----:B------:R-:W1:Y:S02]  /*2b70*/  SYNCS.PHASECHK.TRANS64.TRYWAIT P0, [UR5], R3 ;  /* 0x00000003ff0075a7 */ /* 0x000e640008001105 */
[----:B-1----:R-:W-:Y:S05]  /*2b80*/  @!P0 BRA `(.L_x_46) ;  /* 0x0000005400788947 */ /* 0x002fea0003800000 */
.L_x_140:
        /* <DEDUP_REMOVED lines=9> */
.L_x_142:
        /* <DEDUP_REMOVED lines=9> */
.L_x_144:
        /* <DEDUP_REMOVED lines=9> */
.L_x_146:
        /* <DEDUP_REMOVED lines=9> */
.L_x_148:
        /* <DEDUP_REMOVED lines=9> */
.L_x_150:
        /* <DEDUP_REMOVED lines=9> */
.L_x_152:
        /* <DEDUP_REMOVED lines=9> */
.L_x_154:
        /* <DEDUP_REMOVED lines=9> */
.L_x_156:
[----:B------:R-:W-:-:S04]  /*3010*/  UIADD3 UR4, UPT, UPT, UR4, 0x1, URZ ;  /* 0x0000000104047890 */ /* 0x000fc8000fffe0ff */
[----:B------:R-:W-:-:S04]  /*3020*/  UISETP.NE.AND UP0, UPT, UR4, 0xc, UPT ;  /* 0x0000000c0400788c */ /* 0x000fc8000bf05270 */
[----:B------:R-:W-:Y:S02]  /*3030*/  USEL UR5, URZ, 0x1, UP0 ;  /* 0x00000001ff057887 */ /* 0x000fe40008000000 */
[----:B------:R-:W-:-:S04]  /*3040*/  USEL UR4, UR4, URZ, UP0 ;  /* 0x000000ff04047287 */ /* 0x000fc80008000000 */
[----:B------:R-:W-:Y:S01]  /*3050*/  ULEA UR4, UR4, UR7, 0x3 ;  /* 0x0000000704047291 */ /* 0x000fe2000f8e18ff */
[----:B------:R-:W-:-:S04]  /*3060*/  LOP3.LUT R2, R2, UR5, RZ, 0x3c, !PT ;  /* 0x0000000502027c12 */ /* 0x000fc8000f8e3cff */
[----:B------:R-:W-:Y:S01]  /*3070*/  SHF.L.U32 R2, R2, 0x1f, RZ ;  /* 0x0000001f02027819 */ /* 0x000fe200000006ff */
[----:B-1----:R-:W-:-:S07]  /*3080*/  IMAD.U32 R0, RZ, RZ, UR4 ;  /* 0x00000004ff007e24 */ /* 0x002fce000f8e00ff */
.L_x_55:
[----:B-1----:R1:W2:Y:S02]  /*3090*/  SYNCS.PHASECHK.TRANS64.TRYWAIT P0, [R0+URZ], R2 ;  /* 0x00000002000075a7 */ /* 0x0022a400080011ff */
[----:B--2---:R-:W-:Y:S05]  /*30a0*/  @!P0 NANOSLEEP.SYNCS 0x989680 ;  /* 0x009896800000895d */ /* 0x004fea0003900000 */
[----:B------:R-:W2:Y:S02]  /*30b0*/  @!P0 SYNCS.PHASECHK.TRANS64 P0, [R0+URZ], R2 ;  /* 0x00000002000085a7 */ /* 0x000ea400080010ff */
[----:B--2---:R-:W-:Y:S05]  /*30c0*/  @P0 EXIT ;  /* 0x000000000000094d */ /* 0x004fea0003800000 */
[----:B------:R-:W-:Y:S05]  /*30d0*/  BRA `(.L_x_55) ;  /* 0xfffffffc00ec7947 */ /* 0x000fea000383ffff */
.L_x_23:
[----:B------:R-:W-:-:S04]  /*30e0*/  UISETP.NE.AND UP0, UPT, UR54, URZ, UPT ;  /* 0x000000ff3600728c */ /* 0x000fc8000bf05270 */
[----:B------:R-:W-:-:S09]  /*30f0*/  UISETP.NE.OR UP0, UPT, UR22, 0x1, UP0 ;  /* 0x000000011600788c */ /* 0x000fd20008705670 */
[----:B------:R-:W-:Y:S05]  /*3100*/  BRA.U UP0, `(.L_x_56) ;  /* 0x0000000500487547 */ /* 0x000fea000b800000 */
[----:B------:R-:W-:Y:S01]  /*3110*/  ISETP.GE.U32.AND P2, PT, R0, 0x4, PT ;  /* 0x000000040000780c */ /* 0x000fe20003f46070 */
[----:B------:R-:W-:Y:S01]  /*3120*/  IMAD.MOV.U32 R12, RZ, RZ, 0x1 ;  /* 0x00000001ff0c7424 */ /* 0x000fe200078e00ff */
[----:B------:R-:W-:Y:S02]  /*3130*/  CS2R R10, SRZ ;  /* 0x00000000000a7805 */ /* 0x000fe4000001ff00 */
[----:B------:R-:W-:Y:S01]  /*3140*/  CS2R R8, SRZ ;  /* 0x0000000000087805 */ /* 0x000fe2000001ff00 */
[----:B------:R-:W-:Y:S01]  /*3150*/  UMOV UR6, 0x400 ;  /* 0x0000040000067882 */ /* 0x000fe20000000000 */
[----:B------:R-:W-:Y:S01]  /*3160*/  UMOV UR5, URZ ;  /* 0x000000ff00057c82 */ /* 0x000fe20008000000 */
[----:B------:R-:W-:-:S12]  /*3170*/  ULEA UR6, UR54, UR6, 0x18 ;  /* 0x0000000636067291 */ /* 0x000fd8000f8ec0ff */
.L_x_60:
[----:B------:R-:W-:Y:S02]  /*3180*/  LEA R2, R8, UR6, 0x3 ;  /* 0x0000000608027c11 */ /* 0x000fe4000f8e18ff */
[----:B------:R-:W-:-:S03]  /*3190*/  SHF.L.U32 R4, R9, 0x1f, RZ ;  /* 0x0000001f09047819 */ /* 0x000fc600000006ff */
[----:B------:R-:W-:Y:S01]  /*31a0*/  VIADD R5, R2, 0x170 ;  /* 0x0000017002057836 */ /* 0x000fe20000000000 */
[----:B------:R-:W2:Y:S02]  /*31b0*/  SYNCS.PHASECHK.TRANS64.TRYWAIT P0, [R2+URZ+0x160], R4 ;  /* 0x00016004020075a7 */ /* 0x000ea400080011ff */
[----:B--2---:R-:W-:Y:S05]  /*31c0*/  @!P0 BRA `(.L_x_57) ;  /* 0x0000005000c08947 */ /* 0x004fea0003800000 */
.L_x_157:
[----:B------:R-:W-:Y:S01]  /*31d0*/  ULEA UR4, UR5, UR6, 0x3 ;  /* 0x0000000605047291 */ /* 0x000fe2000f8e18ff */
[----:B--2---:R-:W-:Y:S01]  /*31e0*/  PRMT R2, RZ, 0x654, R5 ;  /* 0x00000654ff027816 */ /* 0x004fe20000000005 */
[----:B------:R-:W-:Y:S01]  /*31f0*/  @!P2 IMAD.MOV.U32 R4, RZ, RZ, 0x10 ;  /* 0x00000010ff04a424 */ /* 0x000fe200078e00ff */
[----:B------:R-:W-:Y:S01]  /*3200*/  SHF.L.U32 R5, R12, 0x1f, RZ ;  /* 0x0000001f0c057819 */ /* 0x000fe200000006ff */
[----:B------:R-:W-:Y:S01]  /*3210*/  UIADD3 UR7, UPT, UPT, UR4, 0x100, URZ ;  /* 0x0000010004077890 */ /* 0x000fe2000fffe0ff */
[----:B------:R2:W-:Y:S05]  /*3220*/  SYNCS.ARRIVE.TRANS64.RED.A1T0 RZ, [R2+URZ], RZ ;  /* 0x000000ff02ff79a7 */ /* 0x0005ea00081004ff */
[----:B------:R-:W-:Y:S01]  /*3230*/  IMAD.U32 R6, RZ, RZ, UR7 ;  /* 0x00000007ff067e24 */ /* 0x000fe2000f8e00ff */
[----:B------:R-:W3:Y:S04]  /*3240*/  SYNCS.PHASECHK.TRANS64.TRYWAIT P0, [UR4+0x110], R5 ;  /* 0x00011005ff0075a7 */ /* 0x000ee80008001104 */
[----:B------:R-:W-:Y:S01]  /*3250*/  PRMT R6, R0, 0x654, R6 ;  /* 0x0000065400067816 */ /* 0x000fe20000000006 */
[----:B--23--:R-:W-:Y:S06]  /*3260*/  @!P0 BRA `(.L_x_58) ;  /* 0x0000005000ac8947 */ /* 0x00cfec0003800000 */
.L_x_159:
[----:B------:R-:W-:Y:S01]  /*3270*/  ULEA UR8, UR5, UR6, 0x4 ;  /* 0x0000000605087291 */ /* 0x000fe2000f8e20ff */
[----:B------:R-:W-:Y:S01]  /*3280*/  SEL R3, R6, R3, !P2 ;  /* 0x0000000306037207 */ /* 0x000fe20005000000 */
[----:B------:R-:W-:Y:S01]  /*3290*/  UIADD3 UR9, UPT, UPT, UR4, 0x100, URZ ;  /* 0x0000010004097890 */ /* 0x000fe2000fffe0ff */
[----:B--2---:R-:W-:Y:S01]  /*32a0*/  LEA R2, R11, UR6, 0x3 ;  /* 0x000000060b027c11 */ /* 0x004fe2000f8e18ff */
[----:B------:R-:W-:Y:S01]  /*32b0*/  UIADD3 UR8, UPT, UPT, UR8, 0x190, URZ ;  /* 0x0000019008087890 */ /* 0x000fe2000fffe0ff */
[----:B------:R2:W-:Y:S01]  /*32c0*/  @!P2 SYNCS.ARRIVE.TRANS64.RED RZ, [R3+URZ], R4 ;  /* 0x0000000403ffa9a7 */ /* 0x0005e200080004ff */
[----:B------:R-:W-:Y:S01]  /*32d0*/  UIADD3 UR4, UPT, UPT, UR5, 0x1, URZ ;  /* 0x0000000105047890 */ /* 0x000fe2000fffe0ff */
[----:B------:R-:W-:-:S03]  /*32e0*/  VIADD R8, R8, 0x1 ;  /* 0x0000000108087836 */ /* 0x000fc60000000000 */
[----:B------:R-:W-:Y:S02]  /*32f0*/  UISETP.NE.AND UP0, UPT, UR4, 0x2, UPT ;  /* 0x000000020400788c */ /* 0x000fe4000bf05270 */
[----:B------:R-:W-:Y:S01]  /*3300*/  ISETP.NE.AND P0, PT, R8, 0x2, PT ;  /* 0x000000020800780c */ /* 0x000fe20003f05270 */
[----:B------:R-:W-:Y:S06]  /*3310*/  UGETNEXTWORKID.BROADCAST [UR8], [UR9] ;  /* 0x00000000080073ca */ /* 0x000fec0008000100 */
[----:B------:R-:W-:Y:S02]  /*3320*/  USEL UR7, URZ, 0x1, UP0 ;  /* 0x00000001ff077887 */ /* 0x000fe40008000000 */
[----:B------:R-:W-:-:S04]  /*3330*/  USEL UR5, UR4, URZ, UP0 ;  /* 0x000000ff04057287 */ /* 0x000fc80008000000 */
[----:B------:R-:W-:Y:S02]  /*3340*/  LOP3.LUT R12, R12, UR7, RZ, 0x3c, !PT ;  /* 0x000000070c0c7c12 */ /* 0x000fe4000f8e3cff */
[----:B--2---:R-:W-:-:S04]  /*3350*/  SHF.L.U32 R4, R10, 0x1f, RZ ;  /* 0x0000001f0a047819 */ /* 0x004fc800000006ff */
[----:B------:R-:W2:Y:S02]  /*3360*/  SYNCS.PHASECHK.TRANS64.TRYWAIT P1, [R2+URZ+0x100], R4 ;  /* 0x00010004020075a7 */ /* 0x000ea400080211ff */
[----:B--2---:R-:W-:Y:S05]  /*3370*/  @!P1 BRA `(.L_x_59) ;  /* 0x0000005000809947 */ /* 0x004fea0003800000 */
.L_x_160:
[C---:B--2---:R-:W-:Y:S01]  /*3380*/  LEA R4, R11.reuse, UR6, 0x4 ;  /* 0x000000060b047c11 */ /* 0x044fe2000f8e20ff */
[----:B------:R-:W-:Y:S01]  /*3390*/  VIADD R2, R2, 0x110 ;  /* 0x0000011002027836 */ /* 0x000fe20000000000 */
[----:B------:R-:W-:Y:S01]  /*33a0*/  SEL R8, R8, RZ, P0 ;  /* 0x000000ff08087207 */ /* 0x000fe20000000000 */
[----:B------:R-:W-:-:S03]  /*33b0*/  VIADD R11, R11, 0x1 ;  /* 0x000000010b0b7836 */ /* 0x000fc60000000000 */
[----:B------:R-:W2:Y:S01]  /*33c0*/  LDS.128 R4, [R4+0x190] ;  /* 0x0001900004047984 */ /* 0x000ea20000000c00 */
[----:B------:R-:W-:Y:S02]  /*33d0*/  PRMT R2, RZ, 0x654, R2 ;  /* 0x00000654ff027816 */ /* 0x000fe40000000002 */
[C---:B------:R-:W-:Y:S01]  /*33e0*/  ISETP.NE.AND P1, PT, R11.reuse, 0x2, PT ;  /* 0x000000020b00780c */ /* 0x040fe20003f25270 */
[----:B------:R-:W-:Y:S01]  /*33f0*/  @!PT LDS RZ, [RZ] ;  /* 0x00000000fffff984 */ /* 0x000fe20000000800 */
[----:B------:R-:W-:Y:S01]  /*3400*/  @!PT LDS RZ, [RZ] ;  /* 0x00000000fffff984 */ /* 0x000fe20000000800 */
[----:B------:R-:W-:Y:S01]  /*3410*/  @!PT LDS RZ, [RZ] ;  /* 0x00000000fffff984 */ /* 0x000fe20000000800 */
[----:B------:R-:W-:Y:S01]  /*3420*/  @!PT LDS RZ, [RZ] ;  /* 0x00000000fffff984 */ /* 0x000fe20000000800 */
[----:B------:R3:W-:Y:S06]  /*3430*/  MEMBAR.ALL.CTA ;  /* 0x0000000000007992 */ /* 0x0007ec0000008000 */
[----:B---3--:R-:W3:Y:S01]  /*3440*/  FENCE.VIEW.ASYNC.S ;  /* 0x00000000000073c6 */ /* 0x008ee20000000000 */
[----:B------:R-:W-:Y:S01]  /*3450*/  SEL R11, R11, RZ, P1 ;  /* 0x000000ff0b0b7207 */ /* 0x000fe20000800000 */
[----:B---3--:R3:W-:Y:S01]  /*3460*/  SYNCS.ARRIVE.TRANS64.RED.A1T0 RZ, [R2+URZ], RZ ;  /* 0x000000ff02ff79a7 */ /* 0x0087e200081004ff */
[----:B--2---:R-:W-:-:S02]  /*3470*/  LOP3.LUT P3, RZ, R6, 0x1, RZ, 0xc0, !PT ;  /* 0x0000000106ff7812 */ /* 0x004fc4000786c0ff */
[----:B------:R-:W-:-:S04]  /*3480*/  SEL R4, RZ, 0x1, P1 ;  /* 0x00000001ff047807 */ /* 0x000fc80000800000 */
[----:B------:R-:W-:Y:S02]  /*3490*/  LOP3.LUT R10, R10, R4, RZ, 0x3c, !PT ;  /* 0x000000040a0a7212 */ /* 0x000fe400078e3cff */
[----:B---3--:R-:W-:-:S04]  /*34a0*/  SEL R2, RZ, 0x1, P0 ;  /* 0x00000001ff027807 */ /* 0x008fc80000000000 */
[----:B------:R-:W-:Y:S01]  /*34b0*/  LOP3.LUT R9, R9, R2, RZ, 0x3c, !PT ;  /* 0x0000000209097212 */ /* 0x000fe200078e3cff */
[----:B------:R-:W-:Y:S06]  /*34c0*/  @P3 BRA `(.L_x_60) ;  /* 0xfffffffc002c3947 */ /* 0x000fec000383ffff */
[----:B------:R-:W-:Y:S01]  /*34d0*/  ULEA UR4, UR5, UR6, 0x3 ;  /* 0x0000000605047291 */ /* 0x000fe2000f8e18ff */
[----:B------:R-:W-:-:S08]  /*34e0*/  SHF.L.U32 R2, R12, 0x1f, RZ ;  /* 0x0000001f0c027819 */ /* 0x000fd000000006ff */
[----:B------:R-:W2:Y:S02]  /*34f0*/  SYNCS.PHASECHK.TRANS64 P0, [UR4+0x110], R2 ;  /* 0x00011002ff0075a7 */ /* 0x000ea40008001004 */
[----:B--2---:R-:W-:Y:S05]  /*3500*/  @P0 BRA `(.L_x_61) ;  /* 0x0000000000080947 */ /* 0x004fea0003800000 */
[----:B------:R-:W2:Y:S02]  /*3510*/  SYNCS.PHASECHK.TRANS64.TRYWAIT P0, [UR4+0x110], R2 ;  /* 0x00011002ff0075a7 */ /* 0x000ea40008001104 */
[----:B--2---:R-:W-:Y:S05]  /*3520*/  @!P0 BRA `(.L_x_62) ;  /* 0x0000005000288947 */ /* 0x004fea0003800000 */
.L_x_61:
[----:B------:R-:W-:-:S04]  /*3530*/  UIADD3 UR7, UPT, UPT, UR5, 0x1, URZ ;  /* 0x0000000105077890 */ /* 0x000fc8000fffe0ff */
[----:B------:R-:W-:-:S04]  /*3540*/  UISETP.NE.AND UP0, UPT, UR7, 0x2, UPT ;  /* 0x000000020700788c */ /* 0x000fc8000bf05270 */
[----:B------:R-:W-:Y:S02]  /*3550*/  USEL UR8, URZ, 0x1, UP0 ;  /* 0x00000001ff087887 */ /* 0x000fe40008000000 */
[----:B------:R-:W-:-:S04]  /*3560*/  USEL UR7, UR7, URZ, UP0 ;  /* 0x000000ff07077287 */ /* 0x000fc80008000000 */
[----:B------:R-:W-:Y:S01]  /*3570*/  ULEA UR7, UR7, UR6, 0x3 ;  /* 0x0000000607077291 */ /* 0x000fe2000f8e18ff */
[----:B--2---:R-:W-:-:S04]  /*3580*/  LOP3.LUT R2, R12, UR8, RZ, 0x3c, !PT ;  /* 0x000000080c027c12 */ /* 0x004fc8000f8e3cff */
[----:B------:R-:W-:-:S04]  /*3590*/  SHF.L.U32 R0, R2, 0x1f, RZ ;  /* 0x0000001f02007819 */ /* 0x000fc800000006ff */
[----:B------:R-:W2:Y:S02]  /*35a0*/  SYNCS.PHASECHK.TRANS64 P0, [UR7+0x110], R0 ;  /* 0x00011000ff0075a7 */ /* 0x000ea40008001007 */
[----:B-12---:R-:W-:Y:S05]  /*35b0*/  @P0 EXIT ;  /* 0x000000000000094d */ /* 0x006fea0003800000 */
[----:B------:R-:W-:Y:S02]  /*35c0*/  SHF.L.U32 R2, R2, 0x1f, RZ ;  /* 0x0000001f02027819 */ /* 0x000fe400000006ff */
[----:B------:R-:W-:-:S07]  /*35d0*/  MOV R0, UR7 ;  /* 0x0000000700007c02 */ /* 0x000fce0008000f00 */
.L_x_63:
[----:B-1----:R1:W2:Y:S02]  /*35e0*/  SYNCS.PHASECHK.TRANS64.TRYWAIT P0, [R0+URZ+0x110], R2 ;  /* 0x00011002000075a7 */ /* 0x0022a400080011ff */
[----:B--2---:R-:W-:Y:S05]  /*35f0*/  @!P0 NANOSLEEP.SYNCS 0x989680 ;  /* 0x009896800000895d */ /* 0x004fea0003900000 */
[----:B------:R-:W2:Y:S02]  /*3600*/  @!P0 SYNCS.PHASECHK.TRANS64 P0, [R0+URZ+0x110], R2 ;  /* 0x00011002000085a7 */ /* 0x000ea400080010ff */
[----:B--2---:R-:W-:Y:S05]  /*3610*/  @P0 EXIT ;  /* 0x000000000000094d */ /* 0x004fea0003800000 */
[----:B------:R-:W-:Y:S05]  /*3620*/  BRA `(.L_x_63) ;  /* 0xfffffffc00ec7947 */ /* 0x000fea000383ffff */
.L_x_56:
[----:B------:R-:W-:Y:S05]  /*3630*/  BRA.U UP4, `(.L_x_64) ;  /* 0x0000000d04d47547 */ /* 0x000fea000b800000 */
[----:B------:R-:W-:Y:S01]  /*3640*/  UMOV UR4, 0x40 ;  /* 0x0000004000047882 */ /* 0x000fe20000000000 */
[----:B------:R-:W-:Y:S01]  /*3650*/  NOP ;  /* 0x0000000000007918 */ /* 0x000fe20000000000 */
[----:B------:R-:W-:Y:S01]  /*3660*/  ULEA UR5, UR54, UR4, 0x18 ;  /* 0x0000000436057291 */ /* 0x000fe2000f8ec0ff */
[----:B------:R-:W-:Y:S02]  /*3670*/  UMOV UR6, 0x400 ;  /* 0x0000040000067882 */ /* 0x000fe40000000000 */
[----:B------:R-:W-:-:S06]  /*3680*/  ULEA UR6, UR54, UR6, 0x18 ;  /* 0x0000000636067291 */ /* 0x000fcc000f8ec0ff */
[----:B------:R-:W2:Y:S02]  /*3690*/  LDS.U8 R0, [UR5+0x1c] ;  /* 0x00001c05ff007984 */ /* 0x000ea40008000000 */
[----:B--2---:R-:W-:-:S13]  /*36a0*/  ISETP.NE.AND P0, PT, R0, RZ, PT ;  /* 0x000000ff0000720c */ /* 0x004fda0003f05270 */
[----:B------:R-:W-:Y:S05]  /*36b0*/  @P0 BRA `(.L_x_65) ;  /* 0x0000000000580947 */ /* 0x000fea0003800000 */
[----:B------:R-:W-:-:S13]  /*36c0*/  ELECT P0, URZ, PT ;  /* 0x0000000000ff782f */ /* 0x000fda0003800000 */
[----:B------:R-:W-:Y:S05]  /*36d0*/  @!P0 BRA `(.L_x_66) ;  /* 0x0000000000608947 */ /* 0x000fea0003800000 */
[----:B------:R-:W-:Y:S01]  /*36e0*/  UMOV UR4, 0x10 ;  /* 0x0000001000047882 */ /* 0x000fe20000000000 */
[----:B------:R-:W-:Y:S01]  /*36f0*/  HFMA2 R0, -RZ, RZ, 0, 5.9604644775390625e-08 ;  /* 0x00000001ff007431 */ /* 0x000fe200000001ff */
[----:B------:R-:W-:-:S03]  /*3700*/  MOV R3, 0xffff ;  /* 0x0000ffff00037802 */ /* 0x000fc60000000f00 */
[----:B------:R-:W-:Y:S04]  /*3710*/  DEPBAR.LE SB2, 0x36 ;  /* 0x0000ad800000791a */ /* 0x000fe80000000000 */
[----:B------:R-:W2:Y:S02]  /*3720*/  UTCATOMSWS.FIND_AND_SET.ALIGN UP0, UR4, UR4 ;  /* 0x00000004000475e3 */ /* 0x000ea40008000800 */
[----:B--2---:R-:W-:Y:S01]  /*3730*/  MOV R4, UR4 ;  /* 0x0000000400047c02 */ /* 0x004fe20008000f00 */
[----:B------:R-:W-:Y:S06]  /*3740*/  BRA.U UP0, `(.L_x_67) ;  /* 0x0000000100187547 */ /* 0x000fec000b800000 */
.L_x_68:
[----:B------:R-:W-:Y:S05]  /*3750*/  NANOSLEEP 0x64 ;  /* 0x000000640000795d */ /* 0x000fea0003800000 */
[----:B------:R-:W-:-:S05]  /*3760*/  UMOV UR4, 0x10 ;  /* 0x0000001000047882 */ /* 0x000fca0000000000 */
[----:B------:R-:W-:Y:S04]  /*3770*/  DEPBAR.LE SB2, 0x36 ;  /* 0x0000ad800000791a */ /* 0x000fe80000000000 */
[----:B------:R-:W2:Y:S02]  /*3780*/  UTCATOMSWS.FIND_AND_SET.ALIGN UP0, UR4, UR4 ;  /* 0x00000004000475e3 */ /* 0x000ea40008000800 */
[----:B--2---:R-:W-:Y:S01]  /*3790*/  MOV R4, UR4 ;  /* 0x0000000400047c02 */ /* 0x004fe20008000f00 */
[----:B------:R-:W-:Y:S05]  /*37a0*/  BRA.U !UP0, `(.L_x_68) ;  /* 0xfffffffd08e87547 */ /* 0x000fea000b83ffff */
.L_x_67:
[-C--:B------:R-:W-:Y:S02]  /*37b0*/  SHF.L.U32 R3, R3, R4.reuse, RZ ;  /* 0x0000000403037219 */ /* 0x080fe400000006ff */
[----:B------:R-:W-:Y:S01]  /*37c0*/  SHF.L.U32 R0, R0, R4, RZ ;  /* 0x0000000400007219 */ /* 0x000fe200000006ff */
[----:B------:R-:W-:Y:S02]  /*37d0*/  IMAD.SHL.U32 R4, R4, 0x20, RZ ;  /* 0x0000002004047824 */ /* 0x000fe400078e00ff */
[----:B------:R2:W-:Y:S04]  /*37e0*/  ATOMS.OR RZ, [UR5+0x14], R3 ;  /* 0x00001403ffff798c */ /* 0x0005e8000b000005 */
[----:B------:R2:W-:Y:S04]  /*37f0*/  ATOMS.OR RZ, [UR5+0x18], R0 ;  /* 0x00001800ffff798c */ /* 0x0005e8000b000005 */
[----:B------:R2:W-:Y:S01]  /*3800*/  STS [UR6+0x1b0], R4 ;  /* 0x0001b004ff007988 */ /* 0x0005e20008000806 */
[----:B------:R-:W-:Y:S05]  /*3810*/  BRA `(.L_x_66) ;  /* 0x0000000000107947 */ /* 0x000fea0003800000 */
.L_x_65:
[----:B------:R-:W-:Y:S02]  /*3820*/  MOV R0, 0xffffffff ;  /* 0xffffffff00007802 */ /* 0x000fe40000000f00 */
[----:B------:R-:W-:-:S03]  /*3830*/  MOV R4, 0x3860 ;  /* 0x0000386000047802 */ /* 0x000fc60000000f00 */
[----:B------:R2:W-:Y:S04]  /*3840*/  STS [UR6+0x1b0], R0 ;  /* 0x0001b000ff007988 */ /* 0x0005e80008000806 */
[----:B-12--5:R-:W-:Y:S05]  /*3850*/  CALL.REL.NOINC `($__internal_1_$__cuda_sm10x_tcgen05_guardrail_trap_phase_invalid_during_alloc) ;  /* 0x0000005400007944 */ /* 0x026fea0003c00000 */
.L_x_66:
[----:B------:R-:W-:Y:S05]  /*3860*/  WARPSYNC.ALL ;  /* 0x0000000000007948 */ /* 0x000fea0003800000 */
[----:B------:R-:W3:Y:S01]  /*3870*/  S2UR UR4, SR_CgaCtaId ;  /* 0x00000000000479c3 */ /* 0x000ee20000008800 */
[----:B------:R-:W-:Y:S01]  /*3880*/  UMOV UR26, 0x400 ;  /* 0x00000400001a7882 */ /* 0x000fe20000000000 */
[----:B------:R-:W-:-:S06]  /*3890*/  NOP ;  /* 0x0000000000007918 */ /* 0x000fcc0000000000 */
[----:B------:R-:W-:Y:S06]  /*38a0*/  BAR.ARV 0x6, 0xa0 ;  /* 0x0182800000007b1d */ /* 0x000fec0000002000 */
[----:B------:R-:W4:Y:S01]  /*38b0*/  LDCU UR5, c[0x0][0x38c] ;  /* 0x00007180ff0577ac */ /* 0x000f220008000800 */
[----:B------:R-:W-:Y:S01]  /*38c0*/  LOP3.LUT R2, R2, 0xffff, RZ, 0xc0, !PT ;  /* 0x0000ffff02027812 */ /* 0x000fe200078ec0ff */
[----:B------:R-:W-:Y:S01]  /*38d0*/  IMAD.MOV.U32 R11, RZ, RZ, 0x1 ;  /* 0x00000001ff0b7424 */ /* 0x000fe200078e00ff */
[----:B------:R-:W-:Y:S01]  /*38e0*/  CS2R R8, SRZ ;  /* 0x0000000000087805 */ /* 0x000fe2000001ff00 */
[----:B------:R-:W1:Y:S01]  /*38f0*/  LDCU UR7, c[0x0][0x38c] ;  /* 0x00007180ff0777ac */ /* 0x000e620008000800 */
[----:B------:R-:W-:Y:S01]  /*3900*/  R2UR UR27, R2 ;  /* 0x00000000021b72ca */ /* 0x000fe200000e0000 */
[----:B------:R-:W-:Y:S01]  /*3910*/  IMAD.MOV.U32 R10, RZ, RZ, RZ ;  /* 0x000000ffff0a7224 */ /* 0x000fe200078e00ff */
[----:B------:R-:W-:Y:S01]  /*3920*/  UMOV UR30, URZ ;  /* 0x000000ff001e7c82 */ /* 0x000fe20008000000 */
[----:B------:R-:W-:Y:S01]  /*3930*/  UMOV UR24, URZ ;  /* 0x000000ff00187c82 */ /* 0x000fe20008000000 */
[----:B---3--:R-:W-:Y:S01]  /*3940*/  ULEA UR26, UR4, UR26, 0x18 ;  /* 0x0000001a041a7291 */ /* 0x008fe2000f8ec0ff */
[----:B------:R-:W-:Y:S01]  /*3950*/  UMOV UR38, 0x0 ;  /* 0x0000000000267882 */ /* 0x000fe20000000000 */
[----:B------:R-:W-:-:S02]  /*3960*/  UMOV UR39, 0x4100910 ;  /* 0x0410091000277882 */ /* 0x000fc40000000000 */
[----:B------:R-:W-:Y:S02]  /*3970*/  UIADD3 UR4, UPT, UPT, UR26, 0x6800, URZ ;  /* 0x000068001a047890 */ /* 0x000fe4000fffe0ff */
[----:B------:R-:W-:Y:S02]  /*3980*/  UIADD3 UR6, UPT, UPT, UR26, 0x1e800, URZ ;  /* 0x0001e8001a067890 */ /* 0x000fe4000fffe0ff */
[----:B----4-:R-:W-:Y:S01]  /*3990*/  UIADD3 UR5, UPT, UPT, UR5, 0x1f, URZ ;  /* 0x0000001f05057890 */ /* 0x010fe2000fffe0ff */
[----:B--2---:R-:W2:Y:S01]  /*39a0*/  LDS R0, [UR26+0x1b0] ;  /* 0x0001b01aff007984 */ /* 0x004ea20008000800 */
[----:B-1----:R-:W-:Y:S01]  /*39b0*/  UMOV UR36, 0x0 ;  /* 0x0000000000247882 */ /* 0x002fe20000000000 */
[----:B------:R-:W-:Y:S01]  /*39c0*/  UMOV UR37, 0x4100910 ;  /* 0x0410091000257882 */ /* 0x000fe20000000000 */
[----:B------:R-:W-:Y:S02]  /*39d0*/  USHF.R.S32.HI UR40, URZ, 0x1f, UR5 ;  /* 0x0000001fff287899 */ /* 0x000fe40008011405 */
[----:B------:R-:W-:-:S02]  /*39e0*/  UISETP.GE.AND UP4, UPT, UR7, 0x1, UPT ;  /* 0x000000010700788c */ /* 0x000fc4000bf86270 */
[----:B------:R-:W-:Y:S02]  /*39f0*/  ULEA.HI UR40, UR40, UR5, URZ, 0x5 ;  /* 0x0000000528287291 */ /* 0x000fe4000f8f28ff */
[----:B------:R-:W-:Y:S02]  /*3a00*/  USHF.R.U32.HI UR5, URZ, 0x4, UR4 ;  /* 0x00000004ff057899 */ /* 0x000fe40008011604 */
[----:B------:R-:W-:Y:S02]  /*3a10*/  USHF.R.S32.HI UR40, URZ, 0x5, UR40 ;  /* 0x00000005ff287899 */ /* 0x000fe40008011428 */
[----:B------:R-:W-:Y:S02]  /*3a20*/  USHF.R.U32.HI UR4, URZ, 0x4, UR6 ;  /* 0x00000004ff047899 */ /* 0x000fe40008011606 */
[----:B------:R-:W-:Y:S02]  /*3a30*/  UISETP.LT.AND UP0, UPT, UR40, 0x1, UPT ;  /* 0x000000012800788c */ /* 0x000fe4000bf01270 */
[----:B------:R-:W-:-:S02]  /*3a40*/  ULOP3.LUT UR5, UR5, 0x3fff, URZ, 0xc0, !UPT ;  /* 0x00003fff05057892 */ /* 0x000fc4000f8ec0ff */
[----:B------:R-:W-:Y:S02]  /*3a50*/  ULOP3.LUT UR4, UR4, 0x3fff, URZ, 0xc0, !UPT ;  /* 0x00003fff04047892 */ /* 0x000fe4000f8ec0ff */
[----:B------:R-:W-:Y:S02]  /*3a60*/  USEL UR41, UR40, 0x1, !UP0 ;  /* 0x0000000128297887 */ /* 0x000fe4000c000000 */
[----:B------:R-:W-:Y:S02]  /*3a70*/  ULOP3.LUT UR28, UR5, 0x10000, URZ, 0xfc, !UPT ;  /* 0x00010000051c7892 */ /* 0x000fe4000f8efcff */
[----:B------:R-:W-:Y:S02]  /*3a80*/  ULOP3.LUT UR29, UR4, 0x10000, URZ, 0xfc, !UPT ;  /* 0x00010000041d7892 */ /* 0x000fe4000f8efcff */
[----:B------:R-:W-:Y:S01]  /*3a90*/  UIADD3 UR41, UPT, UPT, -UR41, URZ, URZ ;  /* 0x000000ff29297290 */ /* 0x000fe2000fffe1ff */
[----:B------:R-:W-:Y:S01]  /*3aa0*/  UMOV UR34, 0x0 ;  /* 0x0000000000227882 */ /* 0x000fe20000000000 */
[----:B------:R-:W-:Y:S01]  /*3ab0*/  UMOV UR35, 0x4100910 ;  /* 0x0410091000237882 */ /* 0x000fe20000000000 */
[----:B------:R-:W-:Y:S01]  /*3ac0*/  UMOV UR32, 0x0 ;  /* 0x0000000000207882 */ /* 0x000fe20000000000 */
[----:B------:R-:W-:Y:S01]  /*3ad0*/  UMOV UR33, 0x4100910 ;  /* 0x0410091000217882 */ /* 0x000fe20000000000 */
[----:B--2---:R-:W-:-:S15]  /*3ae0*/  R2UR UR42, R0 ;  /* 0x00000000002a72ca */ /* 0x004fde00000e0000 */
.L_x_75:
[----:B------:R-:W-:Y:S02]  /*3af0*/  LEA R0, R10, UR26, 0x3 ;  /* 0x0000001a0a007c11 */ /* 0x000fe4000f8e18ff */
[----:B------:R-:W-:Y:S02]  /*3b00*/  SHF.L.U32 R2, R9, 0x1f, RZ ;  /* 0x0000001f09027819 */ /* 0x000fe400000006ff */
[----:B------:R-:W-:Y:S01]  /*3b10*/  PLOP3.LUT P0, PT, PT, PT, UP4, 0x80, 0x8 ;  /* 0x000000000008781c */ /* 0x000fe20003f0f048 */
[----:B------:R-:W-:Y:S01]  /*3b20*/  VIADD R3, R0, 0x110 ;  /* 0x0000011000037836 */ /* 0x000fe20000000000 */
[----:B-1----:R-:W1:Y:S02]  /*3b30*/  SYNCS.PHASECHK.TRANS64.TRYWAIT P1, [R0+URZ+0x100], R2 ;  /* 0x00010002000075a7 */ /* 0x002e6400080211ff */
[----:B-1-3--:R-:W-:Y:S09]  /*3b40*/  @!P1 BRA `(.L_x_69) ;  /* 0x0000004800b89947 */ /* 0x00aff20003800000 */
.L_x_162:
[----:B------:R-:W-:Y:S01]  /*3b50*/  LEA R4, R10, UR26, 0x4 ;  /* 0x0000001a0a047c11 */ /* 0x000fe2000f8e20ff */
[----:B------:R-:W-:Y:S01]  /*3b60*/  @UP4 ULEA UR4, UR24, UR26, 0x3 ;  /* 0x0000001a18044291 */ /* 0x000fe2000f8e18ff */
[----:B------:R-:W-:Y:S01]  /*3b70*/  PLOP3.LUT P2, PT, PT, PT, PT, 0x80, 0x8 ;  /* 0x000000000008781c */ /* 0x000fe20003f4f070 */
[----:B------:R-:W-:Y:S01]  /*3b80*/  ULEA UR31, UR30, UR26, 0x3 ;  /* 0x0000001a1e1f7291 */ /* 0x000fe2000f8e18ff */
[----:B------:R-:W-:Y:S02]  /*3b90*/  PRMT R3, RZ, 0x654, R3 ;  /* 0x00000654ff037816 */ /* 0x000fe40000000003 */
[----:B------:R-:W2:Y:S01]  /*3ba0*/  LDS.128 R4, [R4+0x190] ;  /* 0x0001900004047984 */ /* 0x000ea20000000c00 */
[----:B-1----:R-:W-:Y:S02]  /*3bb0*/  @P0 SHF.L.U32 R2, R8, 0x1f, RZ ;  /* 0x0000001f08020819 */ /* 0x002fe400000006ff */
[----:B------:R-:W-:Y:S01]  /*3bc0*/  SHF.L.U32 R0, R11, 0x1f, RZ ;  /* 0x0000001f0b007819 */ /* 0x000fe200000006ff */
[----:B------:R-:W-:Y:S01]  /*3bd0*/  @!PT LDS RZ, [RZ] ;  /* 0x00000000fffff984 */ /* 0x000fe20000000800 */
[----:B------:R-:W-:Y:S01]  /*3be0*/  @!PT LDS RZ, [RZ] ;  /* 0x00000000fffff984 */ /* 0x000fe20000000800 */
[----:B------:R-:W-:Y:S01]  /*3bf0*/  @!PT LDS RZ, [RZ] ;  /* 0x00000000fffff984 */ /* 0x000fe20000000800 */
[----:B------:R-:W-:Y:S01]  /*3c00*/  @!PT LDS RZ, [RZ] ;  /* 0x00000000fffff984 */ /* 0x000fe20000000800 */
[----:B------:R1:W-:Y:S06]  /*3c10*/  MEMBAR.ALL.CTA ;  /* 0x0000000000007992 */ /* 0x0003ec0000008000 */
[----:B-1----:R-:W1:Y:S02]  /*3c20*/  FENCE.VIEW.ASYNC.S ;  /* 0x00000000000073c6 */ /* 0x002e640000000000 */
[----:B-1----:R1:W-:Y:S01]  /*3c30*/  SYNCS.ARRIVE.TRANS64.RED.A1T0 RZ, [R3+URZ], RZ ;  /* 0x000000ff03ff79a7 */ /* 0x0023e200081004ff */
[----:B------:R1:W3:Y:S01]  /*3c40*/  @P0 SYNCS.PHASECHK.TRANS64.TRYWAIT P2, [UR4], R2 ;  /* 0x00000002ff0005a7 */ /* 0x0002e20008041104 */
[----:B------:R-:W-:Y:S01]  /*3c50*/  ULEA.HI UR4, UR30, UR30, URZ, 0x1 ;  /* 0x0000001e1e047291 */ /* 0x000fe2000f8f08ff */
[----:B--2---:R-:W-:-:S03]  /*3c60*/  LOP3.LUT P1, RZ, R6, 0x1, RZ, 0xc0, !PT ;  /* 0x0000000106ff7812 */ /* 0x004fc6000782c0ff */
[----:B------:R-:W-:Y:S02]  /*3c70*/  USHF.L.U32 UR11, UR4, 0x5, URZ ;  /* 0x00000005040b7899 */ /* 0x000fe400080006ff */
[----:B------:R-:W-:Y:S02]  /*3c80*/  ULOP3.LUT UR4, UR4, 0xffe, URZ, 0xc0, !UPT ;  /* 0x00000ffe04047892 */ /* 0x000fe4000f8ec0ff */
[----:B------:R-:W-:Y:S02]  /*3c90*/  ULOP3.LUT UR11, UR11, 0xffffffc0, URZ, 0xc0, !UPT ;  /* 0xffffffc00b0b7892 */ /* 0x000fe4000f8ec0ff */
[----:B------:R-:W-:Y:S02]  /*3ca0*/  UIADD3 UR4, UPT, UPT, -UR4, UR30, URZ ;  /* 0x0000001e04047290 */ /* 0x000fe4000fffe1ff */
[----:B------:R-:W-:Y:S01]  /*3cb0*/  UIADD3 UR11, UPT, UPT, UR42, UR11, URZ ;  /* 0x0000000b2a0b7290 */ /* 0x000fe2000fffe0ff */
[----:B------:R-:W2:Y:S03]  /*3cc0*/  SYNCS.PHASECHK.TRANS64.TRYWAIT P0, [UR31+0x140], R0 ;  /* 0x00014000ff0075a7 */ /* 0x000ea6000800111f */
[----:B------:R-:W-:Y:S01]  /*3cd0*/  ULEA UR11, UR4, UR11, 0x14 ;  /* 0x0000000b040b7291 */ /* 0x000fe2000f8ea0ff */
[----:B-123--:R-:W-:Y:S11]  /*3ce0*/  @!P0 BRA `(.L_x_70) ;  /* 0x0000004800648947 */ /* 0x00eff60003800000 */
.L_x_164:
[----:B------:R-:W-:Y:S01]  /*3cf0*/  IADD3 R10, PT, PT, R10, 0x1, RZ ;  /* 0x000000010a0a7810 */ /* 0x000fe20007ffe0ff */
[----:B------:R-:W-:Y:S06]  /*3d00*/  BRA.U !UP4, `(.L_x_71) ;  /* 0x000000010cc07547 */ /* 0x000fec000b800000 */
[----:B------:R-:W-:Y:S01]  /*3d10*/  UPLOP3.LUT UP2, UPT, UPT, UPT, UPT, 0x40, 0x4 ;  /* 0x000000000004789c */ /* 0x000fe20003f4e870 */
[----:B------:R-:W-:Y:S01]  /*3d20*/  UMOV UR23, UR41 ;  /* 0x0000002900177c82 */ /* 0x000fe20008000000 */
[----:B------:R-:W-:Y:S01]  /*3d30*/  UMOV UR22, UR40 ;  /* 0x0000002800167c82 */ /* 0x000fe20008000000 */
[----:B------:R-:W-:-:S08]  /*3d40*/  UMOV UR10, UR24 ;  /* 0x00000018000a7c82 */ /* 0x000fd00008000000 */
.L_x_74:
[----:B------:R-:W-:Y:S02]  /*3d50*/  UIADD3 UR23, UPT, UPT, UR23, 0x1, URZ ;  /* 0x0000000117177890 */ /* 0x000fe4000fffe0ff */
[----:B--2---:R-:W-:Y:S02]  /*3d60*/  ULEA UR5, UR10, UR26, 0x3 ;  /* 0x0000001a0a057291 */ /* 0x004fe4000f8e18ff */
[----:B------:R-:W-:Y:S01]  /*3d70*/  UISETP.NE.AND UP3, UPT, UR23, URZ, UPT ;  /* 0x000000ff1700728c */ /* 0x000fe2000bf65270 */
[----:B---3--:R-:W-:Y:S10]  /*3d80*/  @P2 BRA `(.L_x_72) ;  /* 0x00000000000c2947 */ /* 0x008ff40003800000 */
[----:B-1----:R-:W-:Y:S04]  /*3d90*/  SHF.L.U32 R2, R8, 0x1f, RZ ;  /* 0x0000001f08027819 */ /* 0x002fe800000006ff */
[----:B------:R-:W1:Y:S02]  /*3da0*/  SYNCS.PHASECHK.TRANS64.TRYWAIT P0, [UR5], R2 ;  /* 0x00000002ff0075a7 */ /* 0x000e640008001105 */
[----:B-1----:R-:W-:Y:S05]  /*3db0*/  @!P0 BRA `(.L_x_73) ;  /* 0x0000004800488947 */ /* 0x002fea0003800000 */
.L_x_72:
[----:B------:R-:W-:Y:S01]  /*3dc0*/  UISETP.NE.AND UP0, UPT, UR22, 0x1, UPT ;  /* 0x000000011600788c */ /* 0x000fe2000bf05270 */
[----:B------:R-:W-:Y:S01]  /*3dd0*/  PLOP3.LUT P2, PT, PT, PT, PT, 0x80, 0x8 ;  /* 0x000000000008781c */ /* 0x000fe20003f4f070 */
[----:B------:R-:W-:Y:S02]  /*3de0*/  UIADD3 UR4, UPT, UPT, UR10, 0x1, URZ ;  /* 0x000000010a047890 */ /* 0x000fe4000fffe0ff */
[----:B------:R-:W-:Y:S02]  /*3df0*/  UIADD3 UR25, UPT, UPT, UR5, 0x60, URZ ;  /* 0x0000006005197890 */ /* 0x000fe4000fffe0ff */
[----:B------:R-:W-:Y:S01]  /*3e00*/  UISETP.NE.AND UP1, UPT, UR4, 0xc, UPT ;  /* 0x0000000c0400788c */ /* 0x000fe2000bf25270 */
[----:B------:R-:W-:Y:S01]  /*3e10*/  PLOP3.LUT P0, PT, PT, PT, UP0, 0x80, 0x8 ;  /* 0x000000000008781c */ /* 0x000fe20003f0f008 */
[----:B------:R-:W-:Y:S02]  /*3e20*/  UIADD3 UR22, UPT, UPT, UR22, -0x1, URZ ;  /* 0xffffffff16167890 */ /* 0x000fe4000fffe0ff */
[----:B------:R-:W-:Y:S02]  /*3e30*/  USEL UR6, URZ, 0x1, UP1 ;  /* 0x00000001ff067887 */ /* 0x000fe40008800000 */
[----:B------:R-:W-:Y:S01]  /*3e40*/  USEL UR24, UR4, URZ, UP1 ;  /* 0x000000ff04187287 */ /* 0x000fe20008800000 */
[----:B------:R-:W-:Y:S01]  /*3e50*/  UMOV UR7, 0x40004040 ;  /* 0x4000404000077882 */ /* 0x000fe20000000000 */
[----:B------:R-:W-:Y:S02]  /*3e60*/  UMOV UR5, 0x40004040 ;  /* 0x4000404000057882 */ /* 0x000fe40000000000 */
[----:B------:R-:W-:Y:S01]  /*3e70*/  @UP0 ULEA UR4, UR24, UR26, 0x3 ;  /* 0x0000001a18040291 */ /* 0x000fe2000f8e18ff */
[----:B------:R-:W-:Y:S01]  /*3e80*/  LOP3.LUT R8, R8, UR6, RZ, 0x3c, !PT ;  /* 0x0000000608087c12 */ /* 0x000fe2000f8e3cff */
[----:B------:R-:W-:Y:S01]  /*3e90*/  ULEA UR6, UR10, UR29, 0x9 ;  /* 0x0000001d0a067291 */ /* 0x000fe2000f8e48ff */
[----:B------:R-:W-:Y:S02]  /*3ea0*/  UMOV UR21, 0x40004040 ;  /* 0x4000404000157882 */ /* 0x000fe40000000000 */
[----:B-1----:R-:W-:Y:S01]  /*3eb0*/  @P0 SHF.L.U32 R0, R8, 0x1f, RZ ;  /* 0x0000001f08000819 */ /* 0x002fe200000006ff */
[----:B------:R-:W-:Y:S02]  /*3ec0*/  UIADD3 UR20, UPT, UPT, UR6, 0x2, URZ ;  /* 0x0000000206147890 */ /* 0x000fe4000fffe0ff */
[----:B------:R-:W-:Y:S01]  /*3ed0*/  UIADD3 UR16, UPT, UPT, UR6, 0x4, URZ ;  /* 0x0000000406107890 */ /* 0x000fe2000fffe0ff */
[----:B------:R2:W3:Y:S01]  /*3ee0*/  @P0 SYNCS.PHASECHK.TRANS64.TRYWAIT P2, [UR4], R0 ;  /* 0x00000000ff0005a7 */ /* 0x0004e20008041104 */
[----:B------:R-:W-:Y:S02]  /*3ef0*/  ULEA UR4, UR10, UR28, 0x9 ;  /* 0x0000001c0a047291 */ /* 0x000fe4000f8e48ff */
[----:B------:R-:W-:Y:S02]  /*3f00*/  UIADD3 UR12, UPT, UPT, UR6, 0x6, URZ ;  /* 0x00000006060c7890 */ /* 0x000fe4000fffe0ff */
[----:B------:R-:W-:Y:S02]  /*3f10*/  UIADD3 UR18, UPT, UPT, UR4, 0x2, URZ ;  /* 0x0000000204127890 */ /* 0x000fe4000fffe0ff */
[----:B------:R-:W-:Y:S02]  /*3f20*/  UIADD3 UR14, UPT, UPT, UR4, 0x4, URZ ;  /* 0x00000004040e7890 */ /* 0x000fe4000fffe0ff */
[----:B------:R-:W-:Y:S01]  /*3f30*/  UIADD3 UR8, UPT, UPT, UR4, 0x6, URZ ;  /* 0x0000000604087890 */ /* 0x000fe2000fffe0ff */
[----:B------:R2:W-:Y:S01]  /*3f40*/  UTCHMMA gdesc[UR4], gdesc[UR6], tmem[UR11], tmem[UR38], idesc[UR39], UP2 ;  /* 0x00ff2606040075ea */ /* 0x0005e2000900000b */
[----:B------:R-:W-:Y:S01]  /*3f50*/  UPLOP3.LUT UP2, UPT, UPT, UPT, UPT, 0x80, 0x8 ;  /* 0x000000000008789c */ /* 0x000fe20003f4f070 */
[----:B------:R-:W-:Y:S01]  /*3f60*/  UMOV UR19, 0x40004040 ;  /* 0x4000404000137882 */ /* 0x000fe20000000000 */
[----:B------:R-:W-:Y:S01]  /*3f70*/  UMOV UR17, 0x40004040 ;  /* 0x4000404000117882 */ /* 0x000fe20000000000 */
[----:B------:R2:W-:Y:S01]  /*3f80*/  UTCHMMA gdesc[UR18], gdesc[UR20], tmem[UR11], tmem[UR36], idesc[UR37], UPT ;  /* 0x00ff2414120075ea */ /* 0x0005e2000b80000b */
[----:B------:R-:W-:Y:S01]  /*3f90*/  UMOV UR15, 0x40004040 ;  /* 0x40004040000f7882 */ /* 0x000fe20000000000 */
[----:B------:R-:W-:Y:S01]  /*3fa0*/  UMOV UR13, 0x40004040 ;  /* 0x40004040000d7882 */ /* 0x000fe20000000000 */
[----:B------:R-:W-:Y:S01]  /*3fb0*/  UMOV UR9, 0x40004040 ;  /* 0x4000404000097882 */ /* 0x000fe20000000000 */
[----:B------:R2:W-:Y:S01]  /*3fc0*/  UTCHMMA gdesc[UR14], gdesc[UR16], tmem[UR11], tmem[UR34], idesc[UR35], UPT ;  /* 0x00ff22100e0075ea */ /* 0x0005e2000b80000b */
[----:B------:R2:W-:Y:S01]  /*3fd0*/  UTCHMMA gdesc[UR8], gdesc[UR12], tmem[UR11], tmem[UR32], idesc[UR33], UPT ;  /* 0x00ff200c080075ea */ /* 0x0005e2000b80000b */
[----:B------:R2:W-:Y:S01]  /*3fe0*/  UTCBAR.MULTICAST [UR25], URZ, UR27 ;  /* 0x000000ff190073e9 */ /* 0x0005e2000800081b */
[----:B------:R-:W-:Y:S01]  /*3ff0*/  UMOV UR10, UR24 ;  /* 0x00000018000a7c82 */ /* 0x000fe20008000000 */
[----:B------:R-:W-:Y:S05]  /*4000*/  BRA.U UP3, `(.L_x_74) ;  /* 0xfffffffd03507547 */ /* 0x000fea000b83ffff */
.L_x_71:
[----:B--2---:R-:W-:Y:S01]  /*4010*/  UIADD3 UR4, UPT, UPT, UR30, 0x1, URZ ;  /* 0x000000011e047890 */ /* 0x004fe2000fffe0ff */
[C---:B------:R-:W-:Y:S01]  /*4020*/  ISETP.NE.AND P0, PT, R10.reuse, 0x2, PT ;  /* 0x000000020a00780c */ /* 0x040fe20003f05270 */
[----:B------:R-:W-:Y:S02]  /*4030*/  UIADD3 UR5, UPT, UPT, UR31, 0x120, URZ ;  /* 0x000001201f057890 */ /* 0x000fe4000fffe0ff */
[----:B------:R-:W-:Y:S01]  /*4040*/  UISETP.NE.AND UP0, UPT, UR4, 0x4, UPT ;  /* 0x000000040400788c */ /* 0x000fe2000bf05270 */
[----:B-1----:R-:W-:Y:S02]  /*4050*/  SEL R0, RZ, 0x1, P0 ;  /* 0x00000001ff007807 */ /* 0x002fe40000000000 */
[----:B------:R-:W-:Y:S01]  /*4060*/  SEL R10, R10, RZ, P0 ;  /* 0x000000ff0a0a7207 */ /* 0x000fe20000000000 */
[----:B------:R-:W-:Y:S01]  /*4070*/  USEL UR6, URZ, 0x1, UP0 ;  /* 0x00000001ff067887 */ /* 0x000fe20008000000 */
[----:B------:R-:W-:Y:S01]  /*4080*/  LOP3.LUT R9, R9, R0, RZ, 0x3c, !PT ;  /* 0x0000000009097212 */ /* 0x000fe200078e3cff */
[----:B------:R-:W-:Y:S01]  /*4090*/  USEL UR30, UR4, URZ, UP0 ;  /* 0x000000ff041e7287 */ /* 0x000fe20008000000 */
[----:B------:R1:W-:Y:S03]  /*40a0*/  UTCBAR [UR5], URZ ;  /* 0x000000ff050073e9 */ /* 0x0003e600080000ff */
[----:B------:R-:W-:Y:S01]  /*40b0*/  LOP3.LUT R11, R11, UR6, RZ, 0x3c, !PT ;  /* 0x000000060b0b7c12 */ /* 0x000fe2000f8e3cff */
[----:B------:R-:W-:Y:S07]  /*40c0*/  @P1 BRA `(.L_x_75) ;  /* 0xfffffff800881947 */ /* 0x000fee000383ffff */
[----:B------:R-:W2:Y:S01]  /*40d0*/  S2UR UR8, SR_CgaCtaId ;  /* 0x00000000000879c3 */ /* 0x000ea20000008800 */
[----:B------:R-:W-:Y:S01]  /*40e0*/  ELECT P0, URZ, PT ;  /* 0x0000000000ff782f */ /* 0x000fe20003800000 */
[----:B------:R-:W-:Y:S01]  /*40f0*/  IMAD.MOV.U32 R0, RZ, RZ, 0x1 ;  /* 0x00000001ff007424 */ /* 0x000fe200078e00ff */
[----:B------:R-:W-:Y:S01]  /*4100*/  UIADD3 UR26, UPT, UPT, UR26, 0x140, URZ ;  /* 0x000001401a1a7890 */ /* 0x000fe2000fffe0ff */
[----:B------:R-:W-:Y:S01]  /*4110*/  SHF.L.U32 R2, R11, 0x1f, RZ ;  /* 0x0000001f0b027819 */ /* 0x000fe200000006ff */
[----:B------:R-:W-:-:S03]  /*4120*/  UMOV UR4, 0x40 ;  /* 0x0000004000047882 */ /* 0x000fc60000000000 */
[----:B------:R-:W-:Y:S01]  /*4130*/  UVIRTCOUNT.DEALLOC.SMPOOL 0x80 ;  /* 0x000000800000784c */ /* 0x000fe20000000000 */
[----:B--2---:R-:W-:Y:S02]  /*4140*/  ULEA UR8, UR8, UR4, 0x18 ;  /* 0x0000000408087291 */ /* 0x004fe4000f8ec0ff */
[----:B------:R-:W-:-:S07]  /*4150*/  ULEA UR4, UR30, UR26, 0x3 ;  /* 0x0000001a1e047291 */ /* 0x000fce000f8e18ff */
[----:B------:R2:W-:Y:S02]  /*4160*/  @P0 STS.U8 [UR8+0x1c], R0 ;  /* 0x00001c00ff000988 */ /* 0x0005e40008000008 */
[----:B------:R-:W4:Y:S02]  /*4170*/  SYNCS.PHASECHK.TRANS64.TRYWAIT P0, [UR4], R2 ;  /* 0x00000002ff0075a7 */ /* 0x000f240008001104 */
[----:B--2-4-:R-:W-:Y:S05]  /*4180*/  @!P0 BRA `(.L_x_76) ;  /* 0x00000044006c8947 */ /* 0x014fea0003800000 */
.L_x_167:
[----:B------:R-:W-:-:S04]  /*4190*/  UIADD3 UR4, UPT, UPT, UR30, 0x1, URZ ;  /* 0x000000011e047890 */ /* 0x000fc8000fffe0ff */
[----:B------:R-:W-:-:S04]  /*41a0*/  UISETP.NE.AND UP0, UPT, UR4, 0x4, UPT ;  /* 0x000000040400788c */ /* 0x000fc8000bf05270 */
[----:B------:R-:W-:Y:S02]  /*41b0*/  USEL UR6, URZ, 0x1, UP0 ;  /* 0x00000001ff067887 */ /* 0x000fe40008000000 */
[----:B------:R-:W-:-:S04]  /*41c0*/  USEL UR4, UR4, URZ, UP0 ;  /* 0x000000ff04047287 */ /* 0x000fc80008000000 */
[----:B-1----:R-:W-:Y:S01]  /*41d0*/  ULEA UR5, UR4, UR26, 0x3 ;  /* 0x0000001a04057291 */ /* 0x002fe2000f8e18ff */
[----:B--2---:R-:W-:-:S04]  /*41e0*/  LOP3.LUT R2, R11, UR6, RZ, 0x3c, !PT ;  /* 0x000000060b027c12 */ /* 0x004fc8000f8e3cff */
[----:B------:R-:W-:-:S04]  /*41f0*/  SHF.L.U32 R3, R2, 0x1f, RZ ;  /* 0x0000001f02037819 */ /* 0x000fc800000006ff */
[----:B------:R-:W1:Y:S02]  /*4200*/  SYNCS.PHASECHK.TRANS64.TRYWAIT P0, [UR5], R3 ;  /* 0x00000003ff0075a7 */ /* 0x000e640008001105 */
[----:B-1----:R-:W-:Y:S05]  /*4210*/  @!P0 BRA `(.L_x_77) ;  /* 0x0000004400608947 */ /* 0x002fea0003800000 */
.L_x_169:
        /* <DEDUP_REMOVED lines=9> */
.L_x_171:
[----:B------:R-:W-:-:S04]  /*42b0*/  UIADD3 UR4, UPT, UPT, UR4, 0x1, URZ ;  /* 0x0000000104047890 */ /* 0x000fc8000fffe0ff */
[----:B------:R-:W-:-:S04]  /*42c0*/  UISETP.NE.AND UP0, UPT, UR4, 0x4, UPT ;  /* 0x000000040400788c */ /* 0x000fc8000bf05270 */
[----:B------:R-:W-:Y:S02]  /*42d0*/  USEL UR5, URZ, 0x1, UP0 ;  /* 0x00000001ff057887 */ /* 0x000fe40008000000 */
[----:B------:R-:W-:-:S04]  /*42e0*/  USEL UR4, UR4, URZ, UP0 ;  /* 0x000000ff04047287 */ /* 0x000fc80008000000 */
[----:B------:R-:W-:Y:S01]  /*42f0*/  ULEA UR4, UR4, UR26, 0x3 ;  /* 0x0000001a04047291 */ /* 0x000fe2000f8e18ff */
[----:B------:R-:W-:-:S04]  /*4300*/  LOP3.LUT R2, R2, UR5, RZ, 0x3c, !PT ;  /* 0x0000000502027c12 */ /* 0x000fc8000f8e3cff */
[----:B------:R-:W-:-:S04]  /*4310*/  SHF.L.U32 R2, R2, 0x1f, RZ ;  /* 0x0000001f02027819 */ /* 0x000fc800000006ff */
[----:B------:R-:W2:Y:S02]  /*4320*/  SYNCS.PHASECHK.TRANS64.TRYWAIT P0, [UR4], R2 ;  /* 0x00000002ff0075a7 */ /* 0x000ea40008001104 */
[----:B--2---:R-:W-:Y:S05]  /*4330*/  @!P0 BRA `(.L_x_79) ;  /* 0x0000004400488947 */ /* 0x004fea0003800000 */
.L_x_173:
[----:B------:R-:W-:Y:S01]  /*4340*/  NOP ;  /* 0x0000000000007918 */ /* 0x000fe20000000000 */
[----:B-1----:R-:W1:Y:S01]  /*4350*/  LDS R0, [UR8+0x14] ;  /* 0x00001408ff007984 */ /* 0x002e620008000800 */
[----:B------:R-:W-:Y:S01]  /*4360*/  ULOP3.LUT UR4, UR42, 0xffff, URZ, 0xc0, !UPT ;  /* 0x0000ffff2a047892 */ /* 0x000fe2000f8ec0ff */
[----:B------:R-:W-:Y:S01]  /*4370*/  UMOV UR5, 0xffff ;  /* 0x0000ffff00057882 */ /* 0x000fe20000000000 */
[----:B------:R-:W-:Y:S02]  /*4380*/  UMOV UR6, 0x1 ;  /* 0x0000000100067882 */ /* 0x000fe40000000000 */
[----:B------:R-:W-:-:S04]  /*4390*/  USHF.R.U32.HI UR4, URZ, 0x5, UR4 ;  /* 0x00000005ff047899 */ /* 0x000fc80008011604 */
[----:B------:R-:W-:Y:S02]  /*43a0*/  USHF.L.U32 UR5, UR5, UR4, URZ ;  /* 0x0000000405057299 */ /* 0x000fe400080006ff */
[----:B------:R-:W-:-:S04]  /*43b0*/  USHF.L.U32 UR4, UR6, UR4, URZ ;  /* 0x0000000406047299 */ /* 0x000fc800080006ff */
[----:B-1----:R-:W-:-:S04]  /*43c0*/  LOP3.LUT R0, R0, UR5, RZ, 0xc0, !PT ;  /* 0x0000000500007c12 */ /* 0x002fc8000f8ec0ff */
[----:B------:R-:W-:-:S13]  /*43d0*/  ISETP.NE.AND P0, PT, R0, UR5, PT ;  /* 0x0000000500007c0c */ /* 0x000fda000bf05270 */
[----:B------:R-:W-:Y:S05]  /*43e0*/  @P0 BRA `(.L_x_80) ;  /* 0x0000000000580947 */ /* 0x000fea0003800000 */
[----:B------:R-:W1:Y:S02]  /*43f0*/  LDS R0, [UR8+0x18] ;  /* 0x00001808ff007984 */ /* 0x000e640008000800 */
[----:B-1----:R-:W-:-:S04]  /*4400*/  LOP3.LUT R0, R0, UR4, RZ, 0xc0, !PT ;  /* 0x0000000400007c12 */ /* 0x002fc8000f8ec0ff */
[----:B------:R-:W-:-:S13]  /*4410*/  ISETP.NE.AND P0, PT, R0, UR4, PT ;  /* 0x0000000400007c0c */ /* 0x000fda000bf05270 */
[----:B------:R-:W-:Y:S05]  /*4420*/  @P0 BRA `(.L_x_81) ;  /* 0x00000000003c0947 */ /* 0x000fea0003800000 */
[----:B------:R-:W1:Y:S01]  /*4430*/  S2R R2, SR_LANEID ;  /* 0x0000000000027919 */ /* 0x000e620000000000 */
[----:B------:R-:W-:-:S06]  /*4440*/  ULOP3.LUT UR5, URZ, UR5, URZ, 0x33, !UPT ;  /* 0x00000005ff057292 */ /* 0x000fcc000f8e33ff */
[----:B------:R-:W-:-:S04]  /*4450*/  IMAD.U32 R0, RZ, RZ, UR5 ;  /* 0x00000005ff007e24 */ /* 0x000fc8000f8e00ff */
[----:B------:R2:W4:Y:S02]  /*4460*/  REDUX UR7, R0 ;  /* 0x00000000000773c4 */ /* 0x0005240000000000 */
[----:B------:R1:W-:Y:S01]  /*4470*/  UTCATOMSWS.AND URZ, UR5 ;  /* 0x0000000500ff79e3 */ /* 0x0003e20008000000 */
[----:B--2---:R-:W-:Y:S01]  /*4480*/  LOP3.LUT R0, RZ, UR4, RZ, 0x33, !PT ;  /* 0x00000004ff007c12 */ /* 0x004fe2000f8e33ff */
[----:B------:R-:W-:Y:S02]  /*4490*/  VOTEU.ANY UR4, UPT, PT ;  /* 0x0000000000047886 */ /* 0x000fe400038e0100 */
[----:B------:R-:W-:Y:S02]  /*44a0*/  UFLO.U32 UR4, UR4 ;  /* 0x00000004000472bd */ /* 0x000fe400080e0000 */
[----:B------:R-:W2:Y:S04]  /*44b0*/  REDUX UR6, R0 ;  /* 0x00000000000673c4 */ /* 0x000ea80000000000 */
[----:B-1----:R-:W-:-:S02]  /*44c0*/  ISETP.EQ.U32.AND P0, PT, R2, UR4, PT ;  /* 0x0000000402007c0c */ /* 0x002fc4000bf02070 */
[----:B----4-:R-:W-:-:S11]  /*44d0*/  MOV R2, UR7 ;  /* 0x0000000700027c02 */ /* 0x010fd60008000f00 */
[----:B------:R1:W-:Y:S01]  /*44e0*/  @P0 ATOMS.AND RZ, [UR8+0x14], R2 ;  /* 0x00001402ffff098c */ /* 0x0003e2000a800008 */
[----:B--2---:R-:W-:-:S05]  /*44f0*/  IMAD.U32 R0, RZ, RZ, UR6 ;  /* 0x00000006ff007e24 */ /* 0x004fca000f8e00ff */
[----:B------:R1:W-:Y:S01]  /*4500*/  @P0 ATOMS.AND RZ, [UR8+0x18], R0 ;  /* 0x00001800ffff098c */ /* 0x0003e2000a800008 */
[----:B------:R-:W-:Y:S05]  /*4510*/  BRA `(.L_x_82) ;  /* 0x0000000000147947 */ /* 0x000fea0003800000 */
.L_x_81:
[----:B------:R-:W-:Y:S02]  /*4520*/  MOV R2, 0x4540 ;  /* 0x0000454000027802 */ /* 0x000fe40000000f00 */
[----:B---3-5:R-:W-:Y:S05]  /*4530*/  CALL.REL.NOINC `($__internal_0_$__cuda_sm10x_tcgen05_guardrail_trap_col_being_dealloced_not_returned_by_alloc) ;  /* 0x0000004400bc7944 */ /* 0x028fea0003c00000 */
[----:B------:R-:W-:Y:S05]  /*4540*/  BRA `(.L_x_82) ;  /* 0x0000000000087947 */ /* 0x000fea0003800000 */
.L_x_80:
[----:B------:R-:W-:Y:S02]  /*4550*/  MOV R2, 0x4570 ;  /* 0x0000457000027802 */ /* 0x000fe40000000f00 */
[----:B---3-5:R-:W-:Y:S05]  /*4560*/  CALL.REL.NOINC `($__internal_2_$__cuda_sm10x_tcgen05_guardrail_trap_unallocated_columns_being_dealloced) ;  /* 0x0000004400c87944 */ /* 0x028fea0003c00000 */
.L_x_82:
[----:B------:R-:W-:Y:S01]  /*4570*/  NOP ;  /* 0x0000000000007918 */ /* 0x000fe20000000000 */
[----:B------:R-:W-:Y:S05]  /*4580*/  EXIT ;  /* 0x000000000000794d */ /* 0x000fea0003800000 */
.L_x_64:
[----:B------:R-:W-:-:S09]  /*4590*/  UISETP.NE.OR UP0, UPT, UR22, 0x3, !UP3 ;  /* 0x000000031600788c */ /* 0x000fd2000df05670 */
[----:B------:R-:W-:Y:S05]  /*45a0*/  BRA.U UP0, `(.L_x_83) ;  /* 0x0000000d00f07547 */ /* 0x000fea000b800000 */
[----:B------:R-:W2:Y:S01]  /*45b0*/  LDCU UR27, c[0x0][0x370] ;  /* 0x00006e00ff1b77ac */ /* 0x000ea20008000800 */
[----:B------:R-:W3:Y:S01]  /*45c0*/  LDC.64 R16, c[0x0][0x348] ;  /* 0x0000d200ff107b82 */ /* 0x000ee20000000a00 */
[----:B------:R-:W-:Y:S02]  /*45d0*/  HFMA2 R13, -RZ, RZ, 0, 0 ;  /* 0x00000000ff0d7431 */ /* 0x000fe400000001ff */
[----:B------:R-:W-:Y:S01]  /*45e0*/  IMAD.MOV.U32 R15, RZ, RZ, 0x1 ;  /* 0x00000001ff0f7424 */ /* 0x000fe200078e00ff */
[----:B------:R-:W2:Y:S01]  /*45f0*/  LDCU.128 UR44, c[0x0][0xb10] ;  /* 0x00016200ff2c77ac */ /* 0x000ea20008000c00 */
[----:B------:R-:W-:Y:S01]  /*4600*/  IMAD.MOV.U32 R14, RZ, RZ, RZ ;  /* 0x000000ffff0e7224 */ /* 0x000fe200078e00ff */
[----:B------:R-:W-:Y:S01]  /*4610*/  MOV R7, 0x2000 ;  /* 0x0000200000077802 */ /* 0x000fe20000000f00 */
[----:B------:R-:W4:Y:S01]  /*4620*/  LDCU UR26, c[0x0][0x374] ;  /* 0x00006e80ff1a77ac */ /* 0x000f220008000800 */
[----:B------:R-:W1:Y:S01]  /*4630*/  LDC.64 R2, c[0x0][0x888] ;  /* 0x00022200ff027b82 */ /* 0x000e620000000a00 */
[----:B------:R-:W4:Y:S01]  /*4640*/  LDCU UR15, c[0x0][0xb0c] ;  /* 0x00016180ff0f77ac */ /* 0x000f220008000800 */
[----:B------:R-:W4:Y:S06]  /*4650*/  LDCU UR31, c[0x0][0xb20] ;  /* 0x00016400ff1f77ac */ /* 0x000f2c0008000800 */
[----:B------:R-:W1:Y:S01]  /*4660*/  LDC.64 R4, c[0x0][0x890] ;  /* 0x00022400ff047b82 */ /* 0x000e620000000a00 */
[----:B------:R-:W3:Y:S01]  /*4670*/  LDCU UR4, c[0x0][0xb30] ;  /* 0x00016600ff0477ac */ /* 0x000ee20008000800 */
[----:B--2---:R-:W-:-:S02]  /*4680*/  UIMAD.WIDE.U32 UR6, UR27, UR44, URZ ;  /* 0x0000002c1b0672a5 */ /* 0x004fc4000f8e00ff */
[----:B----4-:R-:W-:Y:S01]  /*4690*/  UIMAD.WIDE.U32 UR8, UR26, UR47, URZ ;  /* 0x0000002f1a0872a5 */ /* 0x010fe2000f8e00ff */
[----:B------:R-:W-:Y:S01]  /*46a0*/  UMOV UR24, 0x400 ;  /* 0x0000040000187882 */ /* 0x000fe20000000000 */
[----:B------:R-:W-:-:S03]  /*46b0*/  UPLOP3.LUT UP3, UPT, UPT, UPT, UPT, 0x40, 0x4 ;  /* 0x000000000004789c */ /* 0x000fc60003f6e870 */
[----:B------:R-:W-:Y:S01]  /*46c0*/  UMOV UR6, UR7 ;  /* 0x0000000700067c82 */ /* 0x000fe20008000000 */
[----:B------:R-:W-:Y:S01]  /*46d0*/  UISETP.GE.AND UP0, UPT, UR40, 0x1, UPT ;  /* 0x000000012800788c */ /* 0x000fe2000bf06270 */
[----:B------:R-:W-:Y:S01]  /*46e0*/  UMOV UR28, UR9 ;  /* 0x00000009001c7c82 */ /* 0x000fe20008000000 */
[----:B------:R-:W-:Y:S01]  /*46f0*/  UISETP.NE.AND UP4, UPT, UR40, 0x1, UPT ;  /* 0x000000012800788c */ /* 0x000fe2000bf85270 */
[----:B------:R-:W2:Y:S01]  /*4700*/  LDCU.64 UR16, c[0x0][0xb28] ;  /* 0x00016500ff1077ac */ /* 0x000ea20008000a00 */
[----:B------:R-:W-:Y:S02]  /*4710*/  ULEA UR24, UR54, UR24, 0x18 ;  /* 0x0000001836187291 */ /* 0x000fe4000f8ec0ff */
[----:B------:R-:W-:Y:S02]  /*4720*/  UISETP.NE.AND UP6, UPT, UR15, 0x1, UPT ;  /* 0x000000010f00788c */ /* 0x000fe4000bfc5270 */
[----:B------:R-:W-:Y:S02]  /*4730*/  UISETP.NE.AND UP5, UPT, UR46, 0x1, UPT ;  /* 0x000000012e00788c */ /* 0x000fe4000bfa5270 */
[----:B------:R-:W-:-:S02]  /*4740*/  USHF.R.U32.HI UR30, URZ, UR45, UR6 ;  /* 0x0000002dff1e7299 */ /* 0x000fc40008011606 */
[----:B------:R-:W-:Y:S02]  /*4750*/  USHF.R.U32.HI UR28, URZ, UR31, UR28 ;  /* 0x0000001fff1c7299 */ /* 0x000fe4000801161c */
[----:B---3--:R-:W-:Y:S01]  /*4760*/  UISETP.NE.AND UP2, UPT, UR4, 0x1, UPT ;  /* 0x000000010400788c */ /* 0x008fe2000bf45270 */
[----:B------:R-:W-:-:S10]  /*4770*/  UMOV UR12, URZ ;  /* 0x000000ff000c7c82 */ /* 0x000fd40008000000 */
.L_x_92:
[C---:B------:R-:W-:Y:S02]  /*4780*/  LEA R12, R14.reuse, UR24, 0x3 ;  /* 0x000000180e0c7c11 */ /* 0x040fe4000f8e18ff */
[----:B------:R-:W-:Y:S02]  /*4790*/  SHF.L.U32 R0, R13, 0x1f, RZ ;  /* 0x0000001f0d007819 */ /* 0x000fe400000006ff */
[----:B------:R-:W-:Y:S02]  /*47a0*/  LEA R8, R14, UR24, 0x4 ;  /* 0x000000180e087c11 */ /* 0x000fe4000f8e20ff */
[----:B---3--:R-:W3:Y:S02]  /*47b0*/  SYNCS.PHASECHK.TRANS64.TRYWAIT P0, [R12+URZ+0x100], R0 ;  /* 0x000100000c0075a7 */ /* 0x008ee400080011ff */
[----:B---3--:R-:W-:Y:S05]  /*47c0*/  @!P0 BRA `(.L_x_84) ;  /* 0x00000040003c8947 */ /* 0x008fea0003800000 */
.L_x_174:
[----:B------:R-:W4:Y:S01]  /*47d0*/  LDS.128 R8, [R8+0x190] ;  /* 0x0001900008087984 */ /* 0x000f220000000c00 */
[----:B------:R-:W-:Y:S01]  /*47e0*/  UISETP.GE.AND UP0, UPT, UR40, 0x1, UPT ;  /* 0x000000012800788c */ /* 0x000fe2000bf06270 */
[----:B------:R-:W-:Y:S01]  /*47f0*/  @!PT LDS RZ, [RZ] ;  /* 0x00000000fffff984 */ /* 0x000fe20000000800 */
[----:B------:R-:W-:Y:S01]  /*4800*/  @!PT LDS RZ, [RZ] ;  /* 0x00000000fffff984 */ /* 0x000fe20000000800 */
[----:B------:R-:W-:Y:S01]  /*4810*/  @!PT LDS RZ, [RZ] ;  /* 0x00000000fffff984 */ /* 0x000fe20000000800 */
[----:B------:R-:W-:Y:S01]  /*4820*/  @!PT LDS RZ, [RZ] ;  /* 0x00000000fffff984 */ /* 0x000fe20000000800 */
[----:B------:R1:W-:Y:S06]  /*4830*/  MEMBAR.ALL.CTA ;  /* 0x0000000000007992 */ /* 0x0003ec0000008000 */
[----:B-1----:R-:W1:Y:S01]  /*4840*/  FENCE.VIEW.ASYNC.S ;  /* 0x00000000000073c6 */ /* 0x002e620000000000 */
[----:B----4-:R-:W-:Y:S11]  /*4850*/  LOP3.LUT P0, RZ, R10, 0x1, RZ, 0xc0, !PT ;  /* 0x000000010aff7812 */ /* 0x010ff6000780c0ff */
[----:B------:R-:W-:Y:S02]  /*4860*/  @!UPT UIADD3 URZ, UPT, UPT, URZ, URZ, URZ ;  /* 0x000000fffffff290 */ /* 0x000fe4000fffe0ff */
[----:B-1----:R-:W-:Y:S01]  /*4870*/  VOTEU.ANY UP1, P0 ;  /* 0x0000000000ff7886 */ /* 0x002fe20000020100 */
[----:B------:R-:W-:Y:S11]  /*4880*/  PLOP3.LUT P0, PT, PT, PT, UP1, 0x80, 0x8 ;  /* 0x000000000008781c */ /* 0x000ff60003f0f018 */
[----:B------:R-:W-:Y:S02]  /*4890*/  @!UPT UIADD3 URZ, UPT, UPT, URZ, URZ, URZ ;  /* 0x000000fffffff290 */ /* 0x000fe4000fffe0ff */
[----:B---3--:R-:W-:Y:S02]  /*48a0*/  @P0 SHF.R.U32.HI R0, RZ, 0x10, R9 ;  /* 0x00000010ff000819 */ /* 0x008fe40000011609 */
[----:B------:R-:W-:Y:S02]  /*48b0*/  @P0 MOV R6, R8 ;  /* 0x0000000800060202 */ /* 0x000fe40000000f00 */
[----:B------:R-:W-:Y:S01]  /*48c0*/  @P0 R2UR UR4, R0 ;  /* 0x00000000000402ca */ /* 0x000fe200000e0000 */
[----:B------:R-:W-:Y:S01]  /*48d0*/  VIADD R0, R12, 0x110 ;  /* 0x000001100c007836 */ /* 0x000fe20000000000 */
[----:B------:R-:W-:Y:S02]  /*48e0*/  @P0 LOP3.LUT R8, R9, 0xffff, RZ, 0xc0, !PT ;  /* 0x0000ffff09080812 */ /* 0x000fe400078ec0ff */
[----:B------:R-:W-:Y:S02]  /*48f0*/  @P0 R2UR UR6, R6 ;  /* 0x00000000060602ca */ /* 0x000fe400000e0000 */
[----:B------:R-:W-:Y:S02]  /*4900*/  PRMT R0, RZ, 0x654, R0 ;  /* 0x00000654ff007816 */ /* 0x000fe40000000000 */
[----:B------:R-:W-:Y:S02]  /*4910*/  @P0 R2UR UR5, R8 ;  /* 0x00000000080502ca */ /* 0x000fe400000e0000 */
[----:B------:R1:W-:Y:S03]  /*4920*/  SYNCS.ARRIVE.TRANS64.RED.A1T0 RZ, [R0+URZ], RZ ;  /* 0x000000ff00ff79a7 */ /* 0x0003e600081004ff */
[----:B------:R-:W-:Y:S04]  /*4930*/  @UP1 UMOV UR25, UR4 ;  /* 0x0000000400191c82 */ /* 0x000fe80008000000 */
[----:B------:R-:W-:Y:S04]  /*4940*/  @UP1 UMOV UR14, UR6 ;  /* 0x00000006000e1c82 */ /* 0x000fe80008000000 */
[----:B------:R-:W-:Y:S01]  /*4950*/  @UP1 UMOV UR13, UR5 ;  /* 0x00000005000d1c82 */ /* 0x000fe20008000000 */
[----:B------:R-:W-:Y:S05]  /*4960*/  BRA.U !UP0, `(.L_x_85) ;  /* 0x0000000108a47547 */ /* 0x000fea000b800000 */
[----:B------:R-:W-:Y:S02]  /*4970*/  UIMAD.WIDE.U32 UR8, UR13, UR47, URZ ;  /* 0x0000002f0d0872a5 */ /* 0x000fe4000f8e00ff */
[----:B------:R-:W-:Y:S02]  /*4980*/  UIMAD.WIDE.U32 UR10, UR14, UR44, URZ ;  /* 0x0000002c0e0a72a5 */ /* 0x000fe4000f8e00ff */
[----:B------:R-:W-:Y:S02]  /*4990*/  USEL UR4, UR26, UR28, !UP5 ;  /* 0x0000001c1a047287 */ /* 0x000fe4000e800000 */
[----:B------:R-:W-:Y:S02]  /*49a0*/  USEL UR7, UR27, UR30, !UP6 ;  /* 0x0000001e1b077287 */ /* 0x000fe4000f000000 */
[----:B--2---:R-:W-:Y:S02]  /*49b0*/  UIMAD.WIDE.U32 UR18, UR4, UR16, URZ ;  /* 0x00000010041272a5 */ /* 0x004fe4000f8e00ff */
[----:B------:R-:W-:Y:S01]  /*49c0*/  UIMAD.WIDE.U32 UR20, UR7, UR16, URZ ;  /* 0x00000010071472a5 */ /* 0x000fe2000f8e00ff */
[----:B------:R-:W-:Y:S02]  /*49d0*/  UMOV UR5, UR9 ;  /* 0x0000000900057c82 */ /* 0x000fe40008000000 */
[----:B------:R-:W-:Y:S03]  /*49e0*/  USHF.R.U32.HI UR6, URZ, UR31, UR5 ;  /* 0x0000001fff067299 */ /* 0x000fe60008011605 */
[----:B------:R-:W-:Y:S01]  /*49f0*/  UMOV UR5, UR11 ;  /* 0x0000000b00057c82 */ /* 0x000fe20008000000 */
[----:B------:R-:W-:Y:S02]  /*4a00*/  USEL UR6, UR13, UR6, !UP5 ;  /* 0x000000060d067287 */ /* 0x000fe4000e800000 */
[----:B------:R-:W-:Y:S02]  /*4a10*/  USHF.R.U32.HI UR8, URZ, UR45, UR5 ;  /* 0x0000002dff087299 */ /* 0x000fe40008011605 */
[----:B------:R-:W-:Y:S01]  /*4a20*/  UIMAD.WIDE.U32 UR10, UR6, UR16, URZ ;  /* 0x00000010060a72a5 */ /* 0x000fe2000f8e00ff */
[----:B------:R-:W-:Y:S02]  /*4a30*/  UMOV UR5, UR19 ;  /* 0x0000001300057c82 */ /* 0x000fe40008000000 */
[----:B------:R-:W-:Y:S03]  /*4a40*/  @UP4 USHF.R.U32.HI UR4, URZ, UR17, UR5 ;  /* 0x00000011ff044299 */ /* 0x000fe60008011605 */
[----:B------:R-:W-:Y:S01]  /*4a50*/  UMOV UR5, UR21 ;  /* 0x0000001500057c82 */ /* 0x000fe20008000000 */
[----:B------:R-:W-:Y:S02]  /*4a60*/  UIMAD UR4, UR40, UR4, URZ ;  /* 0x00000004280472a4 */ /* 0x000fe4000f8e02ff */
[----:B------:R-:W-:Y:S02]  /*4a70*/  @UP4 USHF.R.U32.HI UR7, URZ, UR17, UR5 ;  /* 0x00000011ff074299 */ /* 0x000fe40008011605 */
[----:B------:R-:W-:Y:S02]  /*4a80*/  USEL UR5, UR14, UR8, !UP6 ;  /* 0x000000080e057287 */ /* 0x000fe4000f000000 */
[----:B------:R-:W-:Y:S02]  /*4a90*/  UIMAD UR8, UR40, UR7, URZ ;  /* 0x00000007280872a4 */ /* 0x000fe4000f8e02ff */
[----:B------:R-:W-:Y:S03]  /*4aa0*/  UISETP.GE.AND UP0, UPT, UR6, UR4, UPT ;  /* 0x000000040600728c */ /* 0x000fe6000bf06270 */
[----:B------:R-:W-:Y:S01]  /*4ab0*/  UMOV UR4, UR11 ;  /* 0x0000000b00047c82 */ /* 0x000fe20008000000 */
[----:B------:R-:W-:Y:S02]  /*4ac0*/  UISETP.GE.OR UP0, UPT, UR5, UR8, UP0 ;  /* 0x000000080500728c */ /* 0x000fe40008706670 */
[----:B------:R-:W-:Y:S02]  /*4ad0*/  USHF.R.U32.HI UR4, URZ, UR17, UR4 ;  /* 0x00000011ff047299 */ /* 0x000fe40008011604 */
[----:B------:R-:W-:Y:S02]  /*4ae0*/  UIMAD.WIDE.U32 UR8, UR5, UR16, URZ ;  /* 0x00000010050872a5 */ /* 0x000fe4000f8e00ff */
[----:B------:R-:W-:Y:S04]  /*4af0*/  USEL UR10, UR6, UR4, !UP4 ;  /* 0x00000004060a7287 */ /* 0x000fe8000e000000 */
[----:B------:R-:W-:Y:S01]  /*4b00*/  UIADD3 UR11, UPT, UPT, -UR10, URZ, URZ ;  /* 0x000000ff0a0b7290 */ /* 0x000fe2000fffe1ff */
[----:B------:R-:W-:Y:S02]  /*4b10*/  @!UP0 UMOV UR4, UR9 ;  /* 0x0000000900048c82 */ /* 0x000fe40008000000 */
[----:B------:R-:W-:Y:S02]  /*4b20*/  @!UP0 USHF.R.U32.HI UR4, URZ, UR17, UR4 ;  /* 0x00000011ff048299 */ /* 0x000fe40008011604 */
[----:B------:R-:W-:Y:S02]  /*4b30*/  UIMAD UR8, UR40, UR11, UR6 ;  /* 0x0000000b280872a4 */ /* 0x000fe4000f8e0206 */
[----:B------:R-:W-:Y:S04]  /*4b40*/  @!UP0 USEL UR4, UR5, UR4, !UP4 ;  /* 0x0000000405048287 */ /* 0x000fe8000e000000 */
[----:B------:R-:W-:Y:S02]  /*4b50*/  @!UP0 UIMAD UR8, UR7, UR8, UR4 ;  /* 0x00000008070882a4 */ /* 0x000fe4000f8e0204 */
[----:B------:R-:W-:Y:S02]  /*4b60*/  @!UP0 UIADD3 UR9, UPT, UPT, UR10, -UR4, URZ ;  /* 0x800000040a098290 */ /* 0x000fe4000fffe0ff */
[----:B------:R-:W-:Y:S02]  /*4b70*/  UIADD3 UR4, UPT, UPT, -UR5, URZ, URZ ;  /* 0x000000ff05047290 */ /* 0x000fe4000fffe1ff */
[----:B------:R-:W-:Y:S02]  /*4b80*/  UIADD3 UR7, UPT, UPT, -UR6, URZ, URZ ;  /* 0x000000ff06077290 */ /* 0x000fe4000fffe1ff */
[----:B------:R-:W-:Y:S02]  /*4b90*/  @!UP0 UIMAD UR6, UR9, UR40, UR5 ;  /* 0x00000028090682a4 */ /* 0x000fe4000f8e0205 */
[----:B------:R-:W-:Y:S02]  /*4ba0*/  UIMAD UR14, UR15, UR4, UR14 ;  /* 0x000000040f0e72a4 */ /* 0x000fe4000f8e020e */
[----:B------:R-:W-:Y:S01]  /*4bb0*/  UIMAD UR13, UR46, UR7, UR13 ;  /* 0x000000072e0d72a4 */ /* 0x000fe2000f8e020d */
[----:B------:R-:W-:Y:S02]  /*4bc0*/  @!UP0 UMOV UR5, UR8 ;  /* 0x0000000800058c82 */ /* 0x000fe40008000000 */
[----:B------:R-:W-:Y:S02]  /*4bd0*/  UIMAD UR14, UR5, UR15, UR14 ;  /* 0x0000000f050e72a4 */ /* 0x000fe4000f8e020e */
[----:B------:R-:W-:Y:S11]  /*4be0*/  UIMAD UR13, UR6, UR46, UR13 ;  /* 0x0000002e060d72a4 */ /* 0x000ff6000f8e020d */
[----:B------:R-:W-:Y:S01]  /*4bf0*/  @!UPT UIADD3 URZ, UPT, UPT, URZ, URZ, URZ ;  /* 0x000000fffffff290 */ /* 0x000fe2000fffe0ff */
.L_x_85:
[----:B------:R-:W3:Y:S01]  /*4c00*/  @!UP2 LDCU.128 UR20, c[0x0][0xb10] ;  /* 0x00016200ff14a7ac */ /* 0x000ee20008000c00 */
[C---:B------:R-:W-:Y:S02]  /*4c10*/  ISETP.NE.U32.AND P1, PT, R4.reuse, RZ, PT ;  /* 0x000000ff0400720c */ /* 0x040fe40003f25070 */
[----:B------:R-:W-:Y:S02]  /*4c20*/  ISETP.NE.U32.AND P0, PT, R4, RZ, PT ;  /* 0x000000ff0400720c */ /* 0x000fe40003f05070 */
[C---:B------:R-:W-:Y:S02]  /*4c30*/  ISETP.NE.AND.EX P1, PT, R5.reuse, RZ, PT, P1 ;  /* 0x000000ff0500720c */ /* 0x040fe40003f25310 */
[----:B------:R-:W-:Y:S01]  /*4c40*/  ISETP.NE.AND.EX P0, PT, R5, RZ, PT, P0 ;  /* 0x000000ff0500720c */ /* 0x000fe20003f05300 */
[----:B------:R-:W4:Y:S01]  /*4c50*/  @!UP2 LDCU UR5, c[0x0][0xb0c] ;  /* 0x00016180ff05a7ac */ /* 0x000f220008000800 */
[----:B------:R-:W-:Y:S02]  /*4c60*/  USHF.L.U32 UR11, UR29, 0x6, URZ ;  /* 0x000000061d0b7899 */ /* 0x000fe400080006ff */
[----:B------:R-:W-:Y:S02]  /*4c70*/  USHF.L.U32 UR10, UR32, 0x6, URZ ;  /* 0x00000006200a7899 */ /* 0x000fe400080006ff */
[----:B---3--:R-:W-:Y:S07]  /*4c80*/  UIMAD.WIDE.U32 UR6, UR14, UR20, URZ ;  /* 0x000000140e0672a5 */ /* 0x008fee000f8e00ff */
[----:B------:R-:W-:Y:S01]  /*4c90*/  @!UP2 UMOV UR4, UR7 ;  /* 0x000000070004ac82 */ /* 0x000fe20008000000 */
[----:B----4-:R-:W-:Y:S02]  /*4ca0*/  @!UP2 UISETP.NE.AND UP0, UPT, UR5, 0x1, UPT ;  /* 0x000000010500a88c */ /* 0x010fe4000bf05270 */
[----:B------:R-:W-:Y:S02]  /*4cb0*/  @!UP2 USHF.R.U32.HI UR4, URZ, UR21, UR4 ;  /* 0x00000015ff04a299 */ /* 0x000fe40008011604 */
[----:B------:R-:W-:Y:S02]  /*4cc0*/  UIMAD.WIDE.U32 UR6, UR13, UR23, URZ ;  /* 0x000000170d0672a5 */ /* 0x000fe4000f8e00ff */
[----:B------:R-:W-:Y:S02]  /*4cd0*/  @!UP2 USEL UR8, UR14, UR4, !UP0 ;  /* 0x000000040e08a287 */ /* 0x000fe4000c000000 */
[----:B------:R-:W-:Y:S03]  /*4ce0*/  @!UP2 UISETP.NE.AND UP0, UPT, UR22, 0x1, UPT ;  /* 0x000000011600a88c */ /* 0x000fe6000bf05270 */
[----:B------:R-:W-:Y:S02]  /*4cf0*/  @!UP2 UMOV UR6, UR7 ;  /* 0x000000070006ac82 */ /* 0x000fe40008000000 */
[----:B------:R-:W3:Y:S02]  /*4d00*/  @!UP2 LDCU UR4, c[0x0][0xb20] ;  /* 0x00016400ff04a7ac */ /* 0x000ee40008000800 */
[----:B---3--:R-:W-:Y:S04]  /*4d10*/  @!UP2 USHF.R.U32.HI UR6, URZ, UR4, UR6 ;  /* 0x00000004ff06a299 */ /* 0x008fe80008011606 */
[----:B------:R-:W-:Y:S04]  /*4d20*/  @!UP2 USEL UR6, UR13, UR6, !UP0 ;  /* 0x000000060d06a287 */ /* 0x000fe8000c000000 */
[----:B------:R-:W-:Y:S02]  /*4d30*/  @!UP2 UIADD3 UR4, UPT, UPT, -UR8, UR6, URZ ;  /* 0x000000060804a290 */ /* 0x000fe4000fffe1ff */
[----:B------:R-:W-:Y:S02]  /*4d40*/  @!UP2 UIADD3 UR6, UPT, UPT, UR8, -UR6, URZ ;  /* 0x800000060806a290 */ /* 0x000fe4000fffe0ff */
[----:B------:R-:W-:Y:S02]  /*4d50*/  @!UP2 UIMAD UR14, UR4, UR5, UR14 ;  /* 0x00000005040ea2a4 */ /* 0x000fe4000f8e020e */
[----:B------:R-:W-:Y:S01]  /*4d60*/  @!UP2 UIMAD UR13, UR6, UR22, UR13 ;  /* 0x00000016060da2a4 */ /* 0x000fe2000f8e020d */
[----:B------:R-:W-:Y:S11]  /*4d70*/  BRA.U UP3, `(.L_x_86) ;  /* 0x0000000103107547 */ /* 0x000ff6000b800000 */
[----:B------:R-:W-:Y:S04]  /*4d80*/  MOV R6, UR33 ;  /* 0x0000002100067c02 */ /* 0x000fe80008000f00 */
[----:B------:R-:W-:Y:S04]  /*4d90*/  SHF.L.U32 R6, R6, 0x1f, RZ ;  /* 0x0000001f06067819 */ /* 0x000fe800000006ff */
[----:B------:R-:W3:Y:S02]  /*4da0*/  SYNCS.PHASECHK.TRANS64.TRYWAIT P2, [UR24+0xf8], R6 ;  /* 0x0000f806ff0075a7 */ /* 0x000ee40008041118 */
[----:B---3--:R-:W-:Y:S05]  /*4db0*/  @!P2 BRA `(.L_x_87) ;  /* 0x0000003800d4a947 */ /* 0x008fea0003800000 */
.L_x_86:
[----:B------:R-:W-:Y:S05]  /*4dc0*/  @!P1 BRA `(.L_x_88) ;  /* 0x0000000000309947 */ /* 0x000fea0003800000 */
[----:B------:R-:W-:Y:S01]  /*4dd0*/  ISETP.NE.U32.AND P1, PT, R2, RZ, PT ;  /* 0x000000ff0200720c */ /* 0x000fe20003f25070 */
[----:B------:R-:W3:Y:S01]  /*4de0*/  LDCU.64 UR4, c[0x0][0x358] ;  /* 0x00006b00ff0477ac */ /* 0x000ee20008000a00 */
[----:B------:R-:W-:Y:S02]  /*4df0*/  IMAD.MOV.U32 R53, RZ, RZ, 0x1 ;  /* 0x00000001ff357424 */ /* 0x000fe400078e00ff */
[----:B------:R-:W-:Y:S11]  /*4e00*/  ISETP.NE.AND.EX P1, PT, R3, RZ, PT, P1 ;  /* 0x000000ff0300720c */ /* 0x000ff60003f25310 */
[----:B------:R-:W-:Y:S02]  /*4e10*/  @!UPT UIADD3 URZ, UPT, UPT, URZ, URZ, URZ ;  /* 0x000000fffffff290 */ /* 0x000fe4000fffe0ff */
[----:B------:R-:W4:Y:S01]  /*4e20*/  @P1 LDC.64 R8, c[0x0][0x888] ;  /* 0x00022200ff081b82 */ /* 0x000f220000000a00 */
[----:B-1----:R-:W-:Y:S04]  /*4e30*/  @P1 IMAD R0, R4, UR36, RZ ;  /* 0x0000002404001c24 */ /* 0x002fe8000f8e02ff */
[----:B----4-:R-:W-:Y:S04]  /*4e40*/  @P1 IMAD.WIDE R8, R0, 0x4, R8 ;  /* 0x0000000400081825 */ /* 0x010fe800078e0208 */
[----:B------:R-:W-:Y:S01]  /*4e50*/  HFMA2 R0, -RZ, RZ, 0, 5.9604644775390625e-08 ;  /* 0x00000001ff007431 */ /* 0x000fe200000001ff */
[----:B---3-5:R3:W5:Y:S04]  /*4e60*/  @P1 LDG.E R26, desc[UR4][R8.64] ;  /* 0x00000004081a1981 */ /* 0x028768000c1e1900 */
[----:B------:R-:W-:Y:S01]  /*4e70*/  @!P1 PRMT R53, R0, 0x7610, R53 ;  /* 0x0000761000359816 */ /* 0x000fe20000000035 */
[----:B---3--:R-:W4:Y:S06]  /*4e80*/  @!P1 LDC R26, c[0x0][0x880] ;  /* 0x00022000ff1a9b82 */ /* 0x008f2c0000000800 */
.L_x_88:
[----:B----45:R-:W-:Y:S01]  /*4e90*/  @!P0 FSETP.EQ.AND P1, PT, R26, RZ, PT ;  /* 0x000000ff1a00820b */ /* 0x030fe20003f22000 */
[----:B------:R-:W-:Y:S01]  /*4ea0*/  @!UPT UIADD3 URZ, UPT, UPT, URZ, URZ, URZ ;  /* 0x000000fffffff290 */ /* 0x000fe2000fffe0ff */
[----:B------:R-:W-:Y:S11]  /*4eb0*/  @!P0 BRA `(.L_x_89) ;  /* 0x0000000000188947 */ /* 0x000ff60003800000 */
[----:B------:R-:W-:Y:S02]  /*4ec0*/  LOP3.LUT P0, RZ, R53, 0xff, RZ, 0xc0, !PT ;  /* 0x000000ff35ff7812 */ /* 0x000fe4000780c0ff */
[----:B------:R-:W-:Y:S04]  /*4ed0*/  ISETP.NE.U32.AND P1, PT, R2, RZ, PT ;  /* 0x000000ff0200720c */ /* 0x000fe80003f25070 */
[----:B------:R-:W-:Y:S04]  /*4ee0*/  ISETP.NE.AND.EX P1, PT, R3, RZ, PT, P1 ;  /* 0x000000ff0300720c */ /* 0x000fe80003f25310 */
[----:B------:R-:W-:Y:S03]  /*4ef0*/  PLOP3.LUT P1, PT, P1, PT, PT, 0x8, 0x80 ;  /* 0x000000000080781c */ /* 0x000fe60000f2e170 */
[----:B------:R-:W-:Y:S11]  /*4f00*/  @P0 FSETP.EQ.AND P1, PT, R26, RZ, PT ;  /* 0x000000ff1a00020b */ /* 0x000ff60003f22000 */
[----:B------:R-:W-:Y:S02]  /*4f10*/  @!UPT UIADD3 URZ, UPT, UPT, URZ, URZ, URZ ;  /* 0x000000fffffff290 */ /* 0x000fe4000fffe0ff */
.L_x_89:
[----:B------:R-:W-:Y:S01]  /*4f20*/  ULEA UR4, UR12, UR24, 0x3 ;  /* 0x000000180c047291 */ /* 0x000fe2000f8e18ff */
[----:B------:R-:W-:Y:S02]  /*4f30*/  SHF.L.U32 R9, R15, 0x1f, RZ ;  /* 0x0000001f0f097819 */ /* 0x000fe400000006ff */
[----:B------:R-:W-:Y:S04]  /*4f40*/  ELECT P0, URZ, PT ;  /* 0x0000000000ff782f */ /* 0x000fe80003800000 */
[----:B------:R-:W-:Y:S02]  /*4f50*/  PLOP3.LUT P1, PT, P1, P0, PT, 0xf2, 0x2f ;  /* 0x00000000002f781c */ /* 0x000fe40000f21e72 */
[----:B------:R-:W3:Y:S11]  /*4f60*/  SYNCS.PHASECHK.TRANS64.TRYWAIT P2, [UR4+0xd8], R9 ;  /* 0x0000d809ff0075a7 */ /* 0x000ef60008041104 */
[----:B------:R-:W-:Y:S05]  /*4f70*/  @!P1 IADD3 R8, P0, PT, R16, 0x580, RZ ;  /* 0x0000058010089810 */ /* 0x000fea0007f1e0ff */
[----:B-1----:R-:W-:Y:S01]  /*4f80*/  @!P1 IMAD.X R6, RZ, RZ, R17, P0 ;  /* 0x000000ffff069224 */ /* 0x002fe200000e0611 */
[----:B---3--:R-:W-:Y:S07]  /*4f90*/  @!P2 BRA `(.L_x_90) ;  /* 0x000000380074a947 */ /* 0x008fee0003800000 */
.L_x_177:
[----:B------:R-:W-:Y:S01]  /*4fa0*/  @!P1 R2UR UR7, R6 ;  /* 0x00000000060792ca */ /* 0x000fe200000e0000 */
[----:B------:R-:W-:Y:S01]  /*4fb0*/  UIADD3 UR5, UPT, UPT, UR12, 0x1, URZ ;  /* 0x000000010c057890 */ /* 0x000fe2000fffe0ff */
[----:B------:R-:W-:Y:S01]  /*4fc0*/  @!P1 R2UR UR6, R8 ;  /* 0x00000000080692ca */ /* 0x000fe200000e0000 */
[----:B------:R-:W-:Y:S01]  /*4fd0*/  UIADD3 UR9, UPT, UPT, UR4, 0xc0, URZ ;  /* 0x000000c004097890 */ /* 0x000fe2000fffe0ff */
[----:B------:R-:W-:Y:S01]  /*4fe0*/  @!P1 IMAD.MOV.U32 R6, RZ, RZ, 0x2000 ;  /* 0x00002000ff069424 */ /* 0x000fe200078e00ff */
[----:B------:R-:W-:Y:S01]  /*4ff0*/  UISETP.NE.AND UP0, UPT, UR5, 0x3, UPT ;  /* 0x000000030500788c */ /* 0x000fe2000bf05270 */
[----:B------:R-:W-:Y:S01]  /*5000*/  VIADD R14, R14, 0x1 ;  /* 0x000000010e0e7836 */ /* 0x000fe20000000000 */
[----:B------:R-:W-:Y:S01]  /*5010*/  UMOV UR22, 0x0 ;  /* 0x0000000000167882 */ /* 0x000fe20000000000 */
[----:B------:R-:W-:Y:S01]  /*5020*/  UMOV UR23, 0x10000000 ;  /* 0x1000000000177882 */ /* 0x000fe20000000000 */
[----:B------:R-:W-:Y:S04]  /*5030*/  UPRMT UR20, UR54, 0x654, UR9 ;  /* 0x0000065436147896 */ /* 0x000fe80008000009 */
[----:B-1----:R-:W-:Y:S01]  /*5040*/  IMAD.U32 R9, RZ, RZ, UR7 ;  /* 0x00000007ff097e24 */ /* 0x002fe2000f8e00ff */
[----:B------:R-:W-:Y:S01]  /*5050*/  USEL UR7, URZ, 0x1, UP0 ;  /* 0x00000001ff077887 */ /* 0x000fe20008000000 */
[----:B------:R-:W-:Y:S01]  /*5060*/  IMAD.U32 R8, RZ, RZ, UR6 ;  /* 0x00000006ff087e24 */ /* 0x000fe2000f8e00ff */
[----:B------:R-:W-:Y:S02]  /*5070*/  USEL UR6, UR5, URZ, UP0 ;  /* 0x000000ff05067287 */ /* 0x000fe40008000000 */
[----:B------:R-:W-:Y:S01]  /*5080*/  VOTEU.ALL UP0, P1 ;  /* 0x0000000000ff7886 */ /* 0x000fe20000800000 */
[----:B------:R-:W-:Y:S02]  /*5090*/  @!P1 R2UR UR19, R9 ;  /* 0x00000000091392ca */ /* 0x000fe400000e0000 */
[----:B------:R-:W-:Y:S02]  /*50a0*/  @!P1 R2UR UR18, R8 ;  /* 0x00000000081292ca */ /* 0x000fe400000e0000 */
[----:B------:R-:W-:Y:S01]  /*50b0*/  @!UP0 ULEA UR5, UR12, UR24, 0xd ;  /* 0x000000180c058291 */ /* 0x000fe2000f8e68ff */
[----:B------:R-:W-:Y:S02]  /*50c0*/  LOP3.LUT R15, R15, UR7, RZ, 0x3c, !PT ;  /* 0x000000070f0f7c12 */ /* 0x000fe4000f8e3cff */
[----:B------:R-:W-:Y:S01]  /*50d0*/  UMOV UR12, UR36 ;  /* 0x00000024000c7c82 */ /* 0x000fe20008000000 */
[----:B------:R-:W-:Y:S01]  /*50e0*/  @!UP0 UIADD3 UR8, UPT, UPT, UR5, 0x400, URZ ;  /* 0x0000040005088890 */ /* 0x000fe2000fffe0ff */
[----:B------:R-:W-:Y:S01]  /*50f0*/  SHF.L.U32 R0, R15, 0x1f, RZ ;  /* 0x0000001f0f007819 */ /* 0x000fe200000006ff */
[----:B------:R-:W-:Y:S01]  /*5100*/  VOTEU.ALL UP0, P1 ;  /* 0x0000000000ff7886 */ /* 0x000fe20000800000 */
[----:B------:R-:W-:Y:S06]  /*5110*/  ULEA UR5, UR6, UR24, 0x3 ;  /* 0x0000001806057291 */ /* 0x000fec000f8e18ff */
[----:B------:R1:W-:Y:S01]  /*5120*/  @!UP0 UTMALDG.3D [UR8], [UR18], desc[UR22] ;  /* 0x00001608120085b4 */ /* 0x0003e20008011000 */
[----:B------:R1:W-:Y:S01]  /*5130*/  @!P1 SYNCS.ARRIVE.TRANS64.RED.A0TR RZ, [UR4+0xc0], R6 ;  /* 0x0000c006ffff99a7 */ /* 0x0003e20008300404 */
[----:B------:R-:W-:Y:S01]  /*5140*/  SYNCS.ARRIVE.TRANS64.RED.A1T0 RZ, [UR20], RZ ;  /* 0x000000ffffff79a7 */ /* 0x000fe20008100414 */
[----:B------:R-:W3:Y:S02]  /*5150*/  SYNCS.PHASECHK.TRANS64.TRYWAIT P0, [UR5+0xd8], R0 ;  /* 0x0000d800ff0075a7 */ /* 0x000ee40008001105 */
[----:B-1-3--:R-:W-:Y:S05]  /*5160*/  @!P0 BRA `(.L_x_91) ;  /* 0x0000003800188947 */ /* 0x00afea0003800000 */
.L_x_179:
[----:B------:R-:W-:Y:S01]  /*5170*/  UIADD3 UR9, UPT, UPT, UR5, 0xc0, URZ ;  /* 0x000000c005097890 */ /* 0x000fe2000fffe0ff */
[----:B-1----:R-:W-:Y:S01]  /*5180*/  @!P1 IADD3 R6, P0, PT, R16, 0x580, RZ ;  /* 0x0000058010069810 */ /* 0x002fe20007f1e0ff */
[----:B------:R-:W-:Y:S01]  /*5190*/  UPLOP3.LUT UP3, UPT, UPT, UPT, UPT, 0x80, 0x8 ;  /* 0x000000000008789c */ /* 0x000fe20003f6f070 */
[----:B------:R-:W-:Y:S01]  /*51a0*/  R2UR UR23, R55 ;  /* 0x00000000371772ca */ /* 0x000fe200000e0000 */
[----:B------:R-:W-:Y:S01]  /*51b0*/  UMOV UR20, 0x0 ;  /* 0x0000000000147882 */ /* 0x000fe20000000000 */
[----:B------:R-:W-:Y:S01]  /*51c0*/  @!P1 R2UR UR7, R6 ;  /* 0x00000000060792ca */ /* 0x000fe200000e0000 */
[----:B------:R-:W-:Y:S01]  /*51d0*/  @!P1 IMAD.X R0, RZ, RZ, R17, P0 ;  /* 0x000000ffff009224 */ /* 0x000fe200000e0611 */
[----:B------:R-:W-:Y:S01]  /*51e0*/  UMOV UR21, 0x10000000 ;  /* 0x1000000000157882 */ /* 0x000fe20000000000 */
[----:B------:R-:W-:Y:S01]  /*51f0*/  UMOV UR12, UR36 ;  /* 0x00000024000c7c82 */ /* 0x000fe20008000000 */
[----:B------:R-:W-:Y:S01]  /*5200*/  VOTEU.ALL UP0, P1 ;  /* 0x0000000000ff7886 */ /* 0x000fe20000800000 */
[----:B------:R-:W-:Y:S01]  /*5210*/  R2UR UR22, R56 ;  /* 0x00000000381672ca */ /* 0x000fe200000e0000 */
[----:B------:R-:W-:Y:S01]  /*5220*/  UMOV UR36, UR25 ;  /* 0x0000001900247c82 */ /* 0x000fe20008000000 */
[----:B------:R-:W-:Y:S02]  /*5230*/  @!P1 R2UR UR4, R0 ;  /* 0x00000000000492ca */ /* 0x000fe400000e0000 */
[----:B------:R-:W-:Y:S01]  /*5240*/  @!UP0 UIADD3 UR10, UPT, UPT, UR10, 0x20, URZ ;  /* 0x000000200a0a8890 */ /* 0x000fe2000fffe0ff */
[C---:B------:R-:W-:Y:S01]  /*5250*/  ISETP.NE.AND P0, PT, R14.reuse, 0x2, PT ;  /* 0x000000020e00780c */ /* 0x040fe20003f05270 */
[----:B------:R-:W-:Y:S02]  /*5260*/  UIADD3 UR32, UPT, UPT, UR13, UR23, URZ ;  /* 0x000000170d207290 */ /* 0x000fe4000fffe0ff */
[----:B------:R-:W-:Y:S01]  /*5270*/  IMAD.U32 R8, RZ, RZ, UR7 ;  /* 0x00000007ff087e24 */ /* 0x000fe2000f8e00ff */
[----:B------:R-:W-:Y:S02]  /*5280*/  SEL R0, RZ, 0x1, P0 ;  /* 0x00000001ff007807 */ /* 0x000fe40000000000 */
[----:B------:R-:W-:Y:S02]  /*5290*/  SEL R14, R14, RZ, P0 ;  /* 0x000000ff0e0e7207 */ /* 0x000fe40000000000 */
[----:B------:R-:W-:Y:S01]  /*52a0*/  @!P1 R2UR UR18, R8 ;  /* 0x00000000081292ca */ /* 0x000fe200000e0000 */
[----:B------:R-:W-:Y:S01]  /*52b0*/  UIADD3 UR29, UPT, UPT, UR14, UR22, URZ ;  /* 0x000000160e1d7290 */ /* 0x000fe2000fffe0ff */
[----:B------:R-:W-:Y:S01]  /*52c0*/  IMAD.U32 R9, RZ, RZ, UR4 ;  /* 0x00000004ff097e24 */ /* 0x000fe2000f8e00ff */
[----:B------:R-:W-:Y:S01]  /*52d0*/  @!UP0 ULEA UR4, UR6, UR24, 0xd ;  /* 0x0000001806048291 */ /* 0x000fe2000f8e68ff */
[----:B------:R-:W-:Y:S03]  /*52e0*/  LOP3.LUT R13, R13, R0, RZ, 0x3c, !PT ;  /* 0x000000000d0d7212 */ /* 0x000fe600078e3cff */
[----:B------:R-:W-:Y:S01]  /*52f0*/  @!P1 R2UR UR19, R9 ;  /* 0x00000000091392ca */ /* 0x000fe200000e0000 */
[----:B------:R-:W-:Y:S01]  /*5300*/  @!UP0 UIADD3 UR8, UPT, UPT, UR4, 0x400, URZ ;  /* 0x0000040004088890 */ /* 0x000fe2000fffe0ff */
[----:B------:R-:W-:Y:S01]  /*5310*/  VOTEU.ALL UP0, P1 ;  /* 0x0000000000ff7886 */ /* 0x000fe20000800000 */
[----:B------:R-:W-:Y:S10]  /*5320*/  UPRMT UR4, UR54, 0x654, UR9 ;  /* 0x0000065436047896 */ /* 0x000ff40008000009 */
[----:B------:R1:W-:Y:S01]  /*5330*/  @!UP0 UTMALDG.3D [UR8], [UR18], desc[UR20] ;  /* 0x00001408120085b4 */ /* 0x0003e20008011000 */
[----:B------:R3:W-:Y:S01]  /*5340*/  @!P1 SYNCS.ARRIVE.TRANS64.RED.A0TR RZ, [UR5+0xc0], R7 ;  /* 0x0000c007ffff99a7 */ /* 0x0007e20008300405 */
[----:B------:R-:W-:Y:S01]  /*5350*/  SYNCS.ARRIVE.TRANS64.RED.A1T0 RZ, [UR4], RZ ;  /* 0x000000ffffff79a7 */ /* 0x000fe20008100404 */
[----:B------:R-:W-:Y:S04]  /*5360*/  UIADD3 UR4, UPT, UPT, UR6, 0x1, URZ ;  /* 0x0000000106047890 */ /* 0x000fe8000fffe0ff */
[----:B------:R-:W-:Y:S04]  /*5370*/  UISETP.NE.AND UP0, UPT, UR4, 0x3, UPT ;  /* 0x000000030400788c */ /* 0x000fe8000bf05270 */
[----:B------:R-:W-:Y:S06]  /*5380*/  USEL UR5, URZ, 0x1, UP0 ;  /* 0x00000001ff057887 */ /* 0x000fec0008000000 */
[----:B------:R-:W-:Y:S01]  /*5390*/  LOP3.LUT R15, R15, UR5, RZ, 0x3c, !PT ;  /* 0x000000050f0f7c12 */ /* 0x000fe2000f8e3cff */
[----:B-1----:R-:W-:Y:S01]  /*53a0*/  USEL UR12, UR4, URZ, UP0 ;  /* 0x000000ff040c7287 */ /* 0x002fe20008000000 */
[----:B------:R-:W-:Y:S11]  /*53b0*/  BRA.U UP1, `(.L_x_92) ;  /* 0xfffffff101f07547 */ /* 0x000ff6000b83ffff */
[----:B------:R-:W-:Y:S01]  /*53c0*/  UIADD3 UR24, UPT, UPT, UR24, 0xd8, URZ ;  /* 0x000000d818187890 */ /* 0x000fe2000fffe0ff */
[----:B------:R-:W-:-:S03]  /*53d0*/  SHF.L.U32 R2, R15, 0x1f, RZ ;  /* 0x0000001f0f027819 */ /* 0x000fc600000006ff */
[----:B------:R-:W-:-:S09]  /*53e0*/  ULEA UR4, UR12, UR24, 0x3 ;  /* 0x000000180c047291 */ /* 0x000fd2000f8e18ff */
[----:B------:R-:W1:Y:S02]  /*53f0*/  SYNCS.PHASECHK.TRANS64.TRYWAIT P0, [UR4], R2 ;  /* 0x00000002ff0075a7 */ /* 0x000e640008001104 */
[----:B-1----:R-:W-:Y:S05]  /*5400*/  @!P0 BRA `(.L_x_93) ;  /* 0x0000003400888947 */ /* 0x002fea0003800000 */
.L_x_181:
        /* <DEDUP_REMOVED lines=9> */
.L_x_183:
[----:B------:R-:W-:-:S04]  /*54a0*/  UIADD3 UR4, UPT, UPT, UR4, 0x1, URZ ;  /* 0x0000000104047890 */ /* 0x000fc8000fffe0ff */
[----:B------:R-:W-:-:S04]  /*54b0*/  UISETP.NE.AND UP0, UPT, UR4, 0x3, UPT ;  /* 0x000000030400788c */ /* 0x000fc8000bf05270 */
[----:B------:R-:W-:Y:S02]  /*54c0*/  USEL UR5, URZ, 0x1, UP0 ;  /* 0x00000001ff057887 */ /* 0x000fe40008000000 */
[----:B------:R-:W-:-:S04]  /*54d0*/  USEL UR4, UR4, URZ, UP0 ;  /* 0x000000ff04047287 */ /* 0x000fc80008000000 */
[----:B------:R-:W-:Y:S01]  /*54e0*/  ULEA UR4, UR4, UR24, 0x3 ;  /* 0x0000001804047291 */ /* 0x000fe2000f8e18ff */
[----:B-1----:R-:W-:-:S04]  /*54f0*/  LOP3.LUT R2, R15, UR5, RZ, 0x3c, !PT ;  /* 0x000000050f027c12 */ /* 0x002fc8000f8e3cff */
[----:B------:R-:W-:Y:S01]  /*5500*/  SHF.L.U32 R2, R2, 0x1f, RZ ;  /* 0x0000001f02027819 */ /* 0x000fe200000006ff */
[----:B------:R-:W-:-:S07]  /*5510*/  IMAD.U32 R0, RZ, RZ, UR4 ;  /* 0x00000004ff007e24 */ /* 0x000fce000f8e00ff */
.L_x_95:
[----:B-1----:R1:W4:Y:S02]  /*5520*/  SYNCS.PHASECHK.TRANS64.TRYWAIT P0, [R0+URZ], R2 ;  /* 0x00000002000075a7 */ /* 0x00232400080011ff */
[----:B----4-:R-:W-:Y:S05]  /*5530*/  @!P0 NANOSLEEP.SYNCS 0x989680 ;  /* 0x009896800000895d */ /* 0x010fea0003900000 */
[----:B------:R-:W4:Y:S02]  /*5540*/  @!P0 SYNCS.PHASECHK.TRANS64 P0, [R0+URZ], R2 ;  /* 0x00000002000085a7 */ /* 0x000f2400080010ff */
[----:B--2-4-:R-:W-:Y:S05]  /*5550*/  @P0 EXIT ;  /* 0x000000000000094d */ /* 0x014fea0003800000 */
[----:B------:R-:W-:Y:S05]  /*5560*/  BRA `(.L_x_95) ;  /* 0xfffffffc00ec7947 */ /* 0x000fea000383ffff */
.L_x_83:
[----:B------:R-:W-:-:S06]  /*5570*/  UISETP.GE.AND UP0, UPT, UR22, 0x4, UPT ;  /* 0x000000041600788c */ /* 0x000fcc000bf06270 */
[----:B------:R-:W-:-:S13]  /*5580*/  PLOP3.LUT P0, PT, PT, PT, UP0, 0x80, 0x8 ;  /* 0x000000000008781c */ /* 0x000fda0003f0f008 */
[----:B-1----:R-:W-:Y:S05]  /*5590*/  @!P0 EXIT ;  /* 0x000000000000894d */ /* 0x002fea0003800000 */
[----:B------:R-:W-:Y:S01]  /*55a0*/  BAR.SYNC.DEFER_BLOCKING 0x6, 0xa0 ;  /* 0x0182800000007b1d */ /* 0x000fe20000010000 */
[C---:B------:R-:W-:Y:S01]  /*55b0*/  IMAD.SHL.U32 R4, R64.reuse, 0x20, RZ ;  /* 0x0000002040047824 */ /* 0x040fe200078e00ff */
[C---:B------:R-:W-:Y:S01]  /*55c0*/  R2P PR, R64.reuse, 0x6 ;  /* 0x0000000640007804 */ /* 0x040fe20000000000 */
[C---:B------:R-:W-:Y:S01]  /*55d0*/  IMAD.SHL.U32 R2, R64.reuse, 0x4, RZ ;  /* 0x0000000440027824 */ /* 0x040fe200078e00ff */
[----:B------:R-:W-:Y:S01]  /*55e0*/  CS2R R60, SRZ ;  /* 0x00000000003c7805 */ /* 0x000fe2000001ff00 */
[----:B------:R-:W-:Y:S01]  /*55f0*/  IMAD.U32 R23, R64, 0x10000, RZ ;  /* 0x0001000040177824 */ /* 0x000fe200078e00ff */
[----:B------:R-:W-:Y:S01]  /*5600*/  UMOV UR44, 0x400 ;  /* 0x00000400002c7882 */ /* 0x000fe20000000000 */
[----:B------:R-:W1:Y:S01]  /*5610*/  LDCU.64 UR4, c[0x0][0x890] ;  /* 0x00011200ff0477ac */ /* 0x000e620008000a00 */
[----:B------:R-:W2:Y:S01]  /*5620*/  LDC.64 R50, c[0x0][0x8b0] ;  /* 0x00022c00ff327b82 */ /* 0x000ea20000000a00 */
[----:B------:R-:W-:Y:S01]  /*5630*/  LOP3.LUT R3, R4, 0xe0, RZ, 0xc0, !PT ;  /* 0x000000e004037812 */ /* 0x000fe200078ec0ff */
[----:B------:R-:W-:Y:S01]  /*5640*/  IMAD.SHL.U32 R52, R64, 0x10, RZ ;  /* 0x0000001040347824 */ /* 0x000fe200078e00ff */
[----:B------:R-:W-:Y:S01]  /*5650*/  ULEA UR44, UR54, UR44, 0x18 ;  /* 0x0000002c362c7291 */ /* 0x000fe2000f8ec0ff */
[----:B------:R-:W-:Y:S01]  /*5660*/  LOP3.LUT R4, R4, 0x100, RZ, 0xc0, !PT ;  /* 0x0000010004047812 */ /* 0x000fe200078ec0ff */
[----:B------:R-:W-:Y:S01]  /*5670*/  IMAD.MOV.U32 R63, RZ, RZ, 0x8 ;  /* 0x00000008ff3f7424 */ /* 0x000fe200078e00ff */
[----:B------:R-:W-:Y:S01]  /*5680*/  LOP3.LUT R2, R3, 0x1c, R2, 0xf8, !PT ;  /* 0x0000001c03027812 */ /* 0x000fe200078ef802 */
[----:B------:R-:W-:Y:S01]  /*5690*/  IMAD.MOV.U32 R62, RZ, RZ, 0x10 ;  /* 0x00000010ff3e7424 */ /* 0x000fe200078e00ff */
[----:B------:R-:W3:Y:S01]  /*56a0*/  LDC.64 R48, c[0x0][0x8a8] ;  /* 0x00022a00ff307b82 */ /* 0x000ee20000000a00 */
[----:B------:R-:W-:Y:S01]  /*56b0*/  SHF.R.U32.HI R3, RZ, 0x2, R64 ;  /* 0x00000002ff037819 */ /* 0x000fe20000011640 */
[----:B------:R-:W-:Y:S01]  /*56c0*/  IMAD.MOV.U32 R22, RZ, RZ, RZ ;  /* 0x000000ffff167224 */ /* 0x000fe200078e00ff */
[----:B------:R-:W-:Y:S01]  /*56d0*/  LOP3.LUT R23, R23, 0x600000, RZ, 0xc0, !PT ;  /* 0x0060000017177812 */ /* 0x000fe200078ec0ff */
[----:B------:R-:W-:Y:S01]  /*56e0*/  IMAD.MOV.U32 R59, RZ, RZ, RZ ;  /* 0x000000ffff3b7224 */ /* 0x000fe200078e00ff */
[----:B------:R-:W-:Y:S01]  /*56f0*/  LOP3.LUT R52, R4, 0x600, R52, 0xf8, !PT ;  /* 0x0000060004347812 */ /* 0x000fe200078ef834 */
[----:B------:R-:W4:Y:S01]  /*5700*/  LDCU UR63, c[0x0][0x370] ;  /* 0x00006e00ff3f77ac */ /* 0x000f220008000800 */
[----:B------:R-:W-:Y:S01]  /*5710*/  LOP3.LUT R2, R2, 0x4, R3, 0x78, !PT ;  /* 0x0000000402027812 */ /* 0x000fe200078e7803 */
[----:B------:R-:W4:Y:S01]  /*5720*/  LDS R0, [UR44+0x1b0] ;  /* 0x0001b02cff007984 */ /* 0x000f220008000800 */
[----:B-1----:R-:W-:Y:S01]  /*5730*/  IMAD.U32 R66, RZ, RZ, UR4 ;  /* 0x00000004ff427e24 */ /* 0x002fe2000f8e00ff */
[----:B------:R-:W-:Y:S01]  /*5740*/  UIADD3 UR4, UPT, UPT, UR44, 0x400, URZ ;  /* 0x000004002c047890 */ /* 0x000fe2000fffe0ff */
[----:B------:R-:W-:Y:S01]  /*5750*/  LOP3.LUT R52, R52, R2, RZ, 0xfc, !PT ;  /* 0x0000000234347212 */ /* 0x000fe200078efcff */
[----:B------:R-:W-:Y:S01]  /*5760*/  IMAD.U32 R65, RZ, RZ, UR5 ;  /* 0x00000005ff417e24 */ /* 0x000fe2000f8e00ff */
[----:B------:R-:W-:Y:S01]  /*5770*/  LOP3.LUT R64, R64, 0x60, RZ, 0xc0, !PT ;  /* 0x0000006040407812 */ /* 0x000fe200078ec0ff */
[----:B------:R-:W1:Y:S01]  /*5780*/  LDCU UR41, c[0x0][0xb0c] ;  /* 0x00016180ff2977ac */ /* 0x000e620008000800 */
[----:B------:R-:W-:Y:S01]  /*5790*/  SEL R63, R63, 0xfffffff8, !P1 ;  /* 0xfffffff83f3f7807 */ /* 0x000fe20004800000 */
[----:B------:R-:W-:Y:S01]  /*57a0*/  IMAD.U32 R68, RZ, RZ, UR4 ;  /* 0x00000004ff447e24 */ /* 0x000fe2000f8e00ff */
[----:B------:R-:W-:Y:S01]  /*57b0*/  SEL R62, R62, 0xfffffff0, !P2 ;  /* 0xfffffff03e3e7807 */ /* 0x000fe20005000000 */
[----:B------:R-:W1:Y:S01]  /*57c0*/  LDCU UR39, c[0x0][0xb30] ;  /* 0x00016600ff2777ac */ /* 0x000e620008000800 */
[----:B------:R-:W1:Y:S01]  /*57d0*/  LDCU.64 UR60, c[0x0][0x888] ;  /* 0x00011100ff3c77ac */ /* 0x000e620008000a00 */
[----:B------:R-:W1:Y:S01]  /*57e0*/  LDCU.64 UR42, c[0x0][0xb28] ;  /* 0x00016500ff2a77ac */ /* 0x000e620008000a00 */
[----:B------:R-:W1:Y:S01]  /*57f0*/  LDCU.128 UR56, c[0x0][0xb10] ;  /* 0x00016200ff3877ac */ /* 0x000e620008000c00 */
[----:B------:R-:W1:Y:S01]  /*5800*/  LDCU UR62, c[0x0][0x374] ;  /* 0x00006e80ff3e77ac */ /* 0x000e620008000800 */
[----:B------:R-:W-:Y:S01]  /*5810*/  UMOV UR55, 0x1 ;  /* 0x0000000100377882 */ /* 0x000fe20000000000 */
[----:B------:R-:W-:Y:S01]  /*5820*/  UMOV UR46, URZ ;  /* 0x000000ff002e7c82 */ /* 0x000fe20008000000 */
[----:B------:R-:W-:Y:S01]  /*5830*/  UMOV UR53, URZ ;  /* 0x000000ff00357c82 */ /* 0x000fe20008000000 */
[----:B------:R-:W-:Y:S01]  /*5840*/  UMOV UR52, URZ ;  /* 0x000000ff00347c82 */ /* 0x000fe20008000000 */
[----:B-1234-:R-:W-:-:S07]  /*5850*/  IMAD.IADD R23, R0, 0x1, R23 ;  /* 0x0000000100177824 */ /* 0x01efce00078e0217 */
.L_x_126:
[C---:B------:R-:W-:Y:S02]  /*5860*/  LEA R0, R59.reuse, UR44, 0x3 ;  /* 0x0000002c3b007c11 */ /* 0x040fe4000f8e18ff */
[----:B------:R-:W-:Y:S02]  /*5870*/  SHF.L.U32 R2, R60, 0x1f, RZ ;  /* 0x0000001f3c027819 */ /* 0x000fe400000006ff */
[----:B------:R-:W-:Y:S02]  /*5880*/  LEA R4, R59, UR44, 0x4 ;  /* 0x0000002c3b047c11 */ /* 0x000fe4000f8e20ff */
[----:B------:R-:W1:Y:S02]  /*5890*/  SYNCS.PHASECHK.TRANS64.TRYWAIT P0, [R0+URZ+0x100], R2 ;  /* 0x00010002000075a7 */ /* 0x000e6400080011ff */
[----:B-1----:R-:W-:Y:S05]  /*58a0*/  @!P0 BRA `(.L_x_96) ;  /* 0x0000003000908947 */ /* 0x002fea0003800000 */
.L_x_184:
[----:B------:R-:W-:Y:S01]  /*58b0*/  R2UR UR7, R67 ;  /* 0x00000000430772ca */ /* 0x000fe200000e0000 */
[----:B------:R-:W2:Y:S01]  /*58c0*/  LDS.128 R4, [R4+0x190] ;  /* 0x0001900004047984 */ /* 0x000ea20000000c00 */
[----:B-1----:R-:W-:Y:S01]  /*58d0*/  VIADD R0, R0, 0x110 ;  /* 0x0000011000007836 */ /* 0x002fe20000000000 */
[----:B------:R-:W-:Y:S04]  /*58e0*/  UISETP.GE.AND UP0, UPT, UR40, 0x1, UPT ;  /* 0x000000012800788c */ /* 0x000fe8000bf06270 */
[----:B------:R-:W-:Y:S01]  /*58f0*/  PRMT R0, RZ, 0x654, R0 ;  /* 0x00000654ff007816 */ /* 0x000fe20000000000 */
[----:B------:R-:W-:Y:S01]  /*5900*/  @!PT LDS RZ, [RZ] ;  /* 0x00000000fffff984 */ /* 0x000fe20000000800 */
[----:B------:R-:W-:Y:S01]  /*5910*/  @!PT LDS RZ, [RZ] ;  /* 0x00000000fffff984 */ /* 0x000fe20000000800 */
[----:B------:R-:W-:Y:S01]  /*5920*/  @!PT LDS RZ, [RZ] ;  /* 0x00000000fffff984 */ /* 0x000fe20000000800 */
[----:B------:R-:W-:Y:S01]  /*5930*/  @!PT LDS RZ, [RZ] ;  /* 0x00000000fffff984 */ /* 0x000fe20000000800 */
[----:B------:R1:W-:Y:S06]  /*5940*/  MEMBAR.ALL.CTA ;  /* 0x0000000000007992 */ /* 0x0003ec0000008000 */
[----:B-1----:R-:W1:Y:S02]  /*5950*/  FENCE.VIEW.ASYNC.S ;  /* 0x00000000000073c6 */ /* 0x002e640000000000 */
[----:B-1----:R1:W-:Y:S01]  /*5960*/  SYNCS.ARRIVE.TRANS64.RED.A1T0 RZ, [R0+URZ], RZ ;  /* 0x000000ff00ff79a7 */ /* 0x0023e200081004ff */
[----:B--2---:R-:W-:Y:S11]  /*5970*/  LOP3.LUT P0, RZ, R6, 0x1, RZ, 0xc0, !PT ;  /* 0x0000000106ff7812 */ /* 0x004ff6000780c0ff */
[----:B------:R-:W-:Y:S02]  /*5980*/  @!UPT UIADD3 URZ, UPT, UPT, URZ, URZ, URZ ;  /* 0x000000fffffff290 */ /* 0x000fe4000fffe0ff */
[----:B------:R-:W-:Y:S01]  /*5990*/  VOTEU.ANY UP1, P0 ;  /* 0x0000000000ff7886 */ /* 0x000fe20000020100 */
[----:B------:R-:W-:Y:S01]  /*59a0*/  PLOP3.LUT P0, PT, PT, PT, UP1, 0x80, 0x8 ;  /* 0x000000000008781c */ /* 0x000fe20003f0f018 */
[----:B------:R-:W-:Y:S06]  /*59b0*/  UP2UR UR4, UPR, URZ, 0x2 ;  /* 0x00000002ff047883 */ /* 0x000fec0008000000 */
[----:B------:R-:W-:Y:S06]  /*59c0*/  IMAD.U32 R69, RZ, RZ, UR4 ;  /* 0x00000004ff457e24 */ /* 0x000fec000f8e00ff */
[----:B------:R-:W-:Y:S02]  /*59d0*/  @P0 SHF.R.U32.HI R2, RZ, 0x10, R5 ;  /* 0x00000010ff020819 */ /* 0x000fe40000011605 */
[----:B------:R-:W-:Y:S02]  /*59e0*/  @P0 MOV R3, R4 ;  /* 0x0000000400030202 */ /* 0x000fe40000000f00 */
[----:B------:R-:W-:Y:S02]  /*59f0*/  @P0 R2UR UR4, R2 ;  /* 0x00000000020402ca */ /* 0x000fe400000e0000 */
[----:B------:R-:W-:Y:S02]  /*5a00*/  @P0 LOP3.LUT R4, R5, 0xffff, RZ, 0xc0, !PT ;  /* 0x0000ffff05040812 */ /* 0x000fe400078ec0ff */
[----:B------:R-:W-:Y:S02]  /*5a10*/  @P0 R2UR UR6, R3 ;  /* 0x00000000030602ca */ /* 0x000fe400000e0000 */
[----:B------:R-:W-:Y:S07]  /*5a20*/  @P0 R2UR UR5, R4 ;  /* 0x00000000040502ca */ /* 0x000fee00000e0000 */
[----:B------:R-:W-:Y:S02]  /*5a30*/  @UP1 UMOV UR7, UR4 ;  /* 0x0000000400071c82 */ /* 0x000fe40008000000 */
[----:B------:R-:W-:Y:S02]  /*5a40*/  IMAD.U32 R67, RZ, RZ, UR7 ;  /* 0x00000007ff437e24 */ /* 0x000fe4000f8e00ff */
[----:B------:R-:W-:Y:S02]  /*5a50*/  @UP1 UMOV UR38, UR6 ;  /* 0x0000000600261c82 */ /* 0x000fe40008000000 */
[----:B------:R-:W-:Y:S01]  /*5a60*/  @UP1 UMOV UR37, UR5 ;  /* 0x0000000500251c82 */ /* 0x000fe20008000000 */
[----:B-1----:R-:W-:Y:S05]  /*5a70*/  BRA.U !UP0, `(.L_x_97) ;  /* 0x0000000108cc7547 */ /* 0x002fea000b800000 */
[----:B------:R-:W1:Y:S01]  /*5a80*/  LDCU UR12, c[0x0][0xb20] ;  /* 0x00016400ff0c77ac */ /* 0x000e620008000800 */
[----:B------:R-:W-:Y:S02]  /*5a90*/  UIMAD.WIDE.U32 UR4, UR62, UR59, URZ ;  /* 0x0000003b3e0472a5 */ /* 0x000fe4000f8e00ff */
[----:B------:R-:W-:Y:S02]  /*5aa0*/  UIMAD.WIDE.U32 UR6, UR63, UR56, URZ ;  /* 0x000000383f0672a5 */ /* 0x000fe4000f8e00ff */
[----:B------:R-:W-:Y:S02]  /*5ab0*/  UISETP.NE.AND UP0, UPT, UR58, 0x1, UPT ;  /* 0x000000013a00788c */ /* 0x000fe4000bf05270 */
[----:B------:R-:W-:Y:S02]  /*5ac0*/  UIMAD.WIDE.U32 UR8, UR37, UR59, URZ ;  /* 0x0000003b250872a5 */ /* 0x000fe4000f8e00ff */
[----:B------:R-:W-:Y:S02]  /*5ad0*/  UIMAD.WIDE.U32 UR10, UR38, UR56, URZ ;  /* 0x00000038260a72a5 */ /* 0x000fe4000f8e00ff */
[----:B------:R-:W-:Y:S02]  /*5ae0*/  UISETP.NE.AND UP1, UPT, UR41, 0x1, UPT ;  /* 0x000000012900788c */ /* 0x000fe4000bf25270 */
[----:B------:R-:W-:Y:S01]  /*5af0*/  UISETP.NE.AND UP2, UPT, UR40, 0x1, UPT ;  /* 0x000000012800788c */ /* 0x000fe2000bf45270 */
[----:B------:R-:W-:Y:S02]  /*5b00*/  UMOV UR4, UR5 ;  /* 0x0000000500047c82 */ /* 0x000fe40008000000 */
[----:B-1----:R-:W-:Y:S03]  /*5b10*/  USHF.R.U32.HI UR5, URZ, UR12, UR4 ;  /* 0x0000000cff057299 */ /* 0x002fe60008011604 */
[----:B------:R-:W-:Y:S02]  /*5b20*/  UMOV UR4, UR7 ;  /* 0x0000000700047c82 */ /* 0x000fe40008000000 */
[----:B------:R-:W-:Y:S02]  /*5b30*/  USHF.R.U32.HI UR7, URZ, UR57, UR4 ;  /* 0x00000039ff077299 */ /* 0x000fe40008011604 */
[----:B------:R-:W-:Y:S02]  /*5b40*/  USEL UR4, UR62, UR5, !UP0 ;  /* 0x000000053e047287 */ /* 0x000fe4000c000000 */
[----:B------:R-:W-:Y:S01]  /*5b50*/  USEL UR7, UR63, UR7, !UP1 ;  /* 0x000000073f077287 */ /* 0x000fe2000c800000 */
[----:B------:R-:W-:Y:S01]  /*5b60*/  UMOV UR5, UR9 ;  /* 0x0000000900057c82 */ /* 0x000fe20008000000 */
[----:B------:R-:W-:Y:S02]  /*5b70*/  UIMAD.WIDE.U32 UR8, UR4, UR42, URZ ;  /* 0x0000002a040872a5 */ /* 0x000fe4000f8e00ff */
[----:B------:R-:W-:Y:S03]  /*5b80*/  USHF.R.U32.HI UR6, URZ, UR12, UR5 ;  /* 0x0000000cff067299 */ /* 0x000fe60008011605 */
[----:B------:R-:W-:Y:S01]  /*5b90*/  UMOV UR5, UR11 ;  /* 0x0000000b00057c82 */ /* 0x000fe20008000000 */
[----:B------:R-:W-:Y:S02]  /*5ba0*/  UIMAD.WIDE.U32 UR10, UR7, UR42, URZ ;  /* 0x0000002a070a72a5 */ /* 0x000fe4000f8e00ff */
[----:B------:R-:W-:Y:S02]  /*5bb0*/  USHF.R.U32.HI UR12, URZ, UR57, UR5 ;  /* 0x00000039ff0c7299 */ /* 0x000fe40008011605 */
[----:B------:R-:W-:Y:S01]  /*5bc0*/  USEL UR6, UR37, UR6, !UP0 ;  /* 0x0000000625067287 */ /* 0x000fe2000c000000 */
[----:B------:R-:W-:Y:S02]  /*5bd0*/  UMOV UR5, UR9 ;  /* 0x0000000900057c82 */ /* 0x000fe40008000000 */
[----:B------:R-:W-:Y:S01]  /*5be0*/  UMOV UR10, UR11 ;  /* 0x0000000b000a7c82 */ /* 0x000fe20008000000 */
[----:B------:R-:W-:Y:S02]  /*5bf0*/  @UP2 USHF.R.U32.HI UR4, URZ, UR43, UR5 ;  /* 0x0000002bff042299 */ /* 0x000fe40008011605 */
[----:B------:R-:W-:Y:S02]  /*5c00*/  @UP2 USHF.R.U32.HI UR7, URZ, UR43, UR10 ;  /* 0x0000002bff072299 */ /* 0x000fe4000801160a */
[----:B------:R-:W-:Y:S02]  /*5c10*/  UIMAD UR4, UR40, UR4, URZ ;  /* 0x00000004280472a4 */ /* 0x000fe4000f8e02ff */
[----:B------:R-:W-:Y:S02]  /*5c20*/  UIMAD.WIDE.U32 UR10, UR6, UR42, URZ ;  /* 0x0000002a060a72a5 */ /* 0x000fe4000f8e00ff */
[----:B------:R-:W-:Y:S02]  /*5c30*/  USEL UR5, UR38, UR12, !UP1 ;  /* 0x0000000c26057287 */ /* 0x000fe4000c800000 */
[----:B------:R-:W-:Y:S02]  /*5c40*/  UIMAD UR8, UR40, UR7, URZ ;  /* 0x00000007280872a4 */ /* 0x000fe4000f8e02ff */
[----:B------:R-:W-:Y:S03]  /*5c50*/  UISETP.GE.AND UP0, UPT, UR6, UR4, UPT ;  /* 0x000000040600728c */ /* 0x000fe6000bf06270 */
[----:B------:R-:W-:Y:S01]  /*5c60*/  UMOV UR4, UR11 ;  /* 0x0000000b00047c82 */ /* 0x000fe20008000000 */
[----:B------:R-:W-:Y:S02]  /*5c70*/  UISETP.GE.OR UP0, UPT, UR5, UR8, UP0 ;  /* 0x000000080500728c */ /* 0x000fe40008706670 */
[----:B------:R-:W-:Y:S02]  /*5c80*/  USHF.R.U32.HI UR4, URZ, UR43, UR4 ;  /* 0x0000002bff047299 */ /* 0x000fe40008011604 */
[----:B------:R-:W-:Y:S02]  /*5c90*/  UIMAD.WIDE.U32 UR8, UR5, UR42, URZ ;  /* 0x0000002a050872a5 */ /* 0x000fe4000f8e00ff */
[----:B------:R-:W-:Y:S02]  /*5ca0*/  USEL UR11, UR6, UR4, !UP2 ;  /* 0x00000004060b7287 */ /* 0x000fe4000d000000 */
[----:B------:R-:W-:Y:S02]  /*5cb0*/  UIADD3 UR8, UPT, UPT, -UR5, URZ, URZ ;  /* 0x000000ff05087290 */ /* 0x000fe4000fffe1ff */
[----:B------:R-:W-:Y:S01]  /*5cc0*/  UIADD3 UR10, UPT, UPT, -UR11, URZ, URZ ;  /* 0x000000ff0b0a7290 */ /* 0x000fe2000fffe1ff */
[----:B------:R-:W-:Y:S01]  /*5cd0*/  @!UP0 UMOV UR4, UR9 ;  /* 0x0000000900048c82 */ /* 0x000fe20008000000 */
[----:B------:R-:W-:Y:S02]  /*5ce0*/  UIADD3 UR9, UPT, UPT, -UR6, URZ, URZ ;  /* 0x000000ff06097290 */ /* 0x000fe4000fffe1ff */
[----:B------:R-:W-:Y:S02]  /*5cf0*/  @!UP0 USHF.R.U32.HI UR4, URZ, UR43, UR4 ;  /* 0x0000002bff048299 */ /* 0x000fe40008011604 */
[----:B------:R-:W-:Y:S02]  /*5d00*/  UIMAD UR10, UR40, UR10, UR6 ;  /* 0x0000000a280a72a4 */ /* 0x000fe4000f8e0206 */
[----:B------:R-:W-:Y:S04]  /*5d10*/  @!UP0 USEL UR4, UR5, UR4, !UP2 ;  /* 0x0000000405048287 */ /* 0x000fe8000d000000 */
[----:B------:R-:W-:Y:S02]  /*5d20*/  @!UP0 UIMAD UR10, UR7, UR10, UR4 ;  /* 0x0000000a070a82a4 */ /* 0x000fe4000f8e0204 */
[----:B------:R-:W-:Y:S02]  /*5d30*/  @!UP0 UIADD3 UR11, UPT, UPT, UR11, -UR4, URZ ;  /* 0x800000040b0b8290 */ /* 0x000fe4000fffe0ff */
[----:B------:R-:W-:Y:S02]  /*5d40*/  UIMAD UR7, UR41, UR8, UR38 ;  /* 0x00000008290772a4 */ /* 0x000fe4000f8e0226 */
[----:B------:R-:W-:Y:S02]  /*5d50*/  @!UP0 UIMAD UR6, UR11, UR40, UR5 ;  /* 0x000000280b0682a4 */ /* 0x000fe4000f8e0205 */
[----:B------:R-:W-:Y:S01]  /*5d60*/  UIMAD UR4, UR58, UR9, UR37 ;  /* 0x000000093a0472a4 */ /* 0x000fe2000f8e0225 */
[----:B------:R-:W-:Y:S02]  /*5d70*/  @!UP0 UMOV UR5, UR10 ;  /* 0x0000000a00058c82 */ /* 0x000fe40008000000 */
[----:B------:R-:W-:Y:S02]  /*5d80*/  UIMAD UR38, UR5, UR41, UR7 ;  /* 0x00000029052672a4 */ /* 0x000fe4000f8e0207 */
[----:B------:R-:W-:Y:S11]  /*5d90*/  UIMAD UR37, UR6, UR58, UR4 ;  /* 0x0000003a062572a4 */ /* 0x000ff6000f8e0204 */
[----:B------:R-:W-:Y:S01]  /*5da0*/  @!UPT UIADD3 URZ, UPT, UPT, URZ, URZ, URZ ;  /* 0x000000fffffff290 */ /* 0x000fe2000fffe0ff */
.L_x_97:
[----:B------:R-:W-:Y:S01]  /*5db0*/  UISETP.NE.AND UP0, UPT, UR39, 0x1, UPT ;  /* 0x000000012700788c */ /* 0x000fe2000bf05270 */
[----:B------:R-:W-:Y:S01]  /*5dc0*/  R2UR UR11, R68 ;  /* 0x00000000440b72ca */ /* 0x000fe200000e0000 */
[----:B------:R-:W-:Y:S01]  /*5dd0*/  USHF.L.U32 UR50, UR29, 0x6, URZ ;  /* 0x000000061d327899 */ /* 0x000fe200080006ff */
[----:B------:R-:W-:Y:S01]  /*5de0*/  IADD3 R59, PT, PT, R59, 0x1, RZ ;  /* 0x000000013b3b7810 */ /* 0x000fe20007ffe0ff */
[----:B------:R-:W-:Y:S07]  /*5df0*/  USHF.L.U32 UR49, UR32, 0x6, URZ ;  /* 0x0000000620317899 */ /* 0x000fee00080006ff */
[----:B------:R-:W1:Y:S01]  /*5e00*/  @!UP0 LDCU.128 UR12, c[0x0][0xb10] ;  /* 0x00016200ff0c87ac */ /* 0x000e620008000c00 */
[----:B------:R-:W2:Y:S01]  /*5e10*/  @!UP0 LDCU UR5, c[0x0][0xb0c] ;  /* 0x00016180ff0587ac */ /* 0x000ea20008000800 */
[----:B------:R-:W3:Y:S01]  /*5e20*/  @!UP0 LDCU UR10, c[0x0][0xb20] ;  /* 0x00016400ff0a87ac */ /* 0x000ee20008000800 */
[----:B-1----:R-:W-:Y:S02]  /*5e30*/  UIMAD.WIDE.U32 UR8, UR38, UR12, URZ ;  /* 0x0000000c260872a5 */ /* 0x002fe4000f8e00ff */
[----:B------:R-:W-:Y:S02]  /*5e40*/  UIMAD.WIDE.U32 UR6, UR37, UR15, URZ ;  /* 0x0000000f250672a5 */ /* 0x000fe4000f8e00ff */
[----:B------:R-:W-:Y:S03]  /*5e50*/  @!UP0 UISETP.NE.AND UP1, UPT, UR14, 0x1, UPT ;  /* 0x000000010e00888c */ /* 0x000fe6000bf25270 */
[----:B------:R-:W-:Y:S01]  /*5e60*/  @!UP0 UMOV UR4, UR9 ;  /* 0x0000000900048c82 */ /* 0x000fe20008000000 */
[----:B--2---:R-:W-:Y:S02]  /*5e70*/  @!UP0 UISETP.NE.AND UP2, UPT, UR5, 0x1, UPT ;  /* 0x000000010500888c */ /* 0x004fe4000bf45270 */
[----:B------:R-:W-:Y:S01]  /*5e80*/  @!UP0 USHF.R.U32.HI UR4, URZ, UR13, UR4 ;  /* 0x0000000dff048299 */ /* 0x000fe20008011604 */
[----:B------:R-:W-:Y:S02]  /*5e90*/  @!UP0 UMOV UR6, UR7 ;  /* 0x0000000700068c82 */ /* 0x000fe40008000000 */
[----:B---3--:R-:W-:Y:S02]  /*5ea0*/  @!UP0 USHF.R.U32.HI UR6, URZ, UR10, UR6 ;  /* 0x0000000aff068299 */ /* 0x008fe40008011606 */
[----:B------:R-:W-:Y:S02]  /*5eb0*/  @!UP0 USEL UR7, UR38, UR4, !UP2 ;  /* 0x0000000426078287 */ /* 0x000fe4000d000000 */
[----:B------:R-:W-:Y:S04]  /*5ec0*/  @!UP0 USEL UR6, UR37, UR6, !UP1 ;  /* 0x0000000625068287 */ /* 0x000fe8000c800000 */
[----:B------:R-:W-:Y:S02]  /*5ed0*/  @!UP0 UIADD3 UR4, UPT, UPT, -UR7, UR6, URZ ;  /* 0x0000000607048290 */ /* 0x000fe4000fffe1ff */
[----:B------:R-:W-:Y:S02]  /*5ee0*/  @!UP0 UIADD3 UR6, UPT, UPT, UR7, -UR6, URZ ;  /* 0x8000000607068290 */ /* 0x000fe4000fffe0ff */
[----:B------:R-:W-:Y:S02]  /*5ef0*/  @!UP0 UIMAD UR38, UR4, UR5, UR38 ;  /* 0x00000005042682a4 */ /* 0x000fe4000f8e0226 */
[----:B------:R-:W-:Y:S02]  /*5f00*/  @!UP0 UIMAD UR37, UR6, UR14, UR37 ;  /* 0x0000000e062582a4 */ /* 0x000fe4000f8e0225 */
[----:B------:R-:W-:Y:S09]  /*5f10*/  ULOP3.LUT UP0, URZ, UR11, 0x3f0, URZ, 0xc0, !UPT ;  /* 0x000003f00bff7892 */ /* 0x000ff2000f80c0ff */
[----:B------:R-:W-:Y:S05]  /*5f20*/  BRA.U !UP0, `(.L_x_98) ;  /* 0x00000001087c7547 */ /* 0x000fea000b800000 */
[----:B------:R-:W1:Y:S01]  /*5f30*/  LDCU.64 UR8, c[0x4][0x80] ;  /* 0x01001000ff0877ac */ /* 0x000e620008000a00 */
[----:B------:R-:W-:Y:S01]  /*5f40*/  MOV R2, 0x0 ;  /* 0x0000000000027802 */ /* 0x000fe20000000f00 */
[----:B------:R-:W-:Y:S02]  /*5f50*/  HFMA2 R12, -RZ, RZ, 0, 5.9604644775390625e-08 ;  /* 0x00000001ff0c7431 */ /* 0x000fe400000001ff */
[----:B------:R-:W-:Y:S01]  /*5f60*/  IMAD.MOV.U32 R8, RZ, RZ, 0x70 ;  /* 0x00000070ff087424 */ /* 0x000fe200078e00ff */
[----:B------:R2:W3:Y:S01]  /*5f70*/  LDC.64 R14, c[0x4][R2] ;  /* 0x01000000020e7b82 */ /* 0x0004e20000000a00 */
[----:B------:R-:W4:Y:S01]  /*5f80*/  LDCU.64 UR6, c[0x4][0x88] ;  /* 0x01001100ff0677ac */ /* 0x000f220008000a00 */
[----:B------:R-:W-:Y:S01]  /*5f90*/  IMAD.MOV.U32 R13, RZ, RZ, RZ ;  /* 0x000000ffff0d7224 */ /* 0x000fe200078e00ff */
[----:B------:R-:W2:Y:S01]  /*5fa0*/  LDCU.64 UR4, c[0x4][0x8] ;  /* 0x01000100ff0477ac */ /* 0x000ea20008000a00 */
[----:B-1----:R-:W-:Y:S01]  /*5fb0*/  MOV R5, UR9 ;  /* 0x0000000900057c02 */ /* 0x002fe20008000f00 */
[----:B------:R-:W-:Y:S01]  /*5fc0*/  IMAD.U32 R4, RZ, RZ, UR8 ;  /* 0x00000008ff047e24 */ /* 0x000fe2000f8e00ff */
[----:B----4-:R-:W-:Y:S01]  /*5fd0*/  MOV R7, UR7 ;  /* 0x0000000700077c02 */ /* 0x010fe20008000f00 */
[----:B------:R-:W-:Y:S01]  /*5fe0*/  IMAD.U32 R6, RZ, RZ, UR6 ;  /* 0x00000006ff067e24 */ /* 0x000fe2000f8e00ff */
[----:B--2---:R-:W-:Y:S01]  /*5ff0*/  MOV R11, UR5 ;  /* 0x00000005000b7c02 */ /* 0x004fe20008000f00 */
[----:B------:R-:W-:Y:S02]  /*6000*/  IMAD.U32 R10, RZ, RZ, UR4 ;  /* 0x00000004ff0a7e24 */ /* 0x000fe4000f8e00ff */
[----:B------:R-:W-:Y:S07]  /*6010*/  LEPC R20, `(.L_x_99) ;  /* 0x000000001014794e */ /* 0x000fee0000000000 */
[----:B---3-5:R-:W-:Y:S05]  /*6020*/  CALL.ABS.NOINC R14 ;  /* 0x000000000e007343 */ /* 0x028fea0003c00000 */
.L_x_99:
[----:B------:R-:W1:Y:S01]  /*6030*/  LDCU.64 UR8, c[0x4][0x80] ;  /* 0x01001000ff0877ac */ /* 0x000e620008000a00 */
[----:B------:R-:W2:Y:S01]  /*6040*/  LDC.64 R2, c[0x4][R2] ;  /* 0x0100000002027b82 */ /* 0x000ea20000000a00 */
[----:B------:R-:W-:Y:S02]  /*6050*/  HFMA2 R12, -RZ, RZ, 0, 5.9604644775390625e-08 ;  /* 0x00000001ff0c7431 */ /* 0x000fe400000001ff */
[----:B------:R-:W-:Y:S02]  /*6060*/  IMAD.MOV.U32 R8, RZ, RZ, 0x70 ;  /* 0x00000070ff087424 */ /* 0x000fe400078e00ff */
[----:B------:R-:W-:Y:S01]  /*6070*/  IMAD.MOV.U32 R13, RZ, RZ, RZ ;  /* 0x000000ffff0d7224 */ /* 0x000fe200078e00ff */
[----:B------:R-:W3:Y:S01]  /*6080*/  LDCU.64 UR6, c[0x4][0x88] ;  /* 0x01001100ff0677ac */ /* 0x000ee20008000a00 */
[----:B------:R-:W4:Y:S01]  /*6090*/  LDCU.64 UR4, c[0x4][0x8] ;  /* 0x01000100ff0477ac */ /* 0x000f220008000a00 */
[----:B-1----:R-:W-:Y:S02]  /*60a0*/  MOV R4, UR8 ;  /* 0x0000000800047c02 */ /* 0x002fe40008000f00 */
[----:B------:R-:W-:Y:S02]  /*60b0*/  MOV R5, UR9 ;  /* 0x0000000900057c02 */ /* 0x000fe40008000f00 */
[----:B---3--:R-:W-:Y:S01]  /*60c0*/  MOV R7, UR7 ;  /* 0x0000000700077c02 */ /* 0x008fe20008000f00 */
[----:B------:R-:W-:Y:S01]  /*60d0*/  IMAD.U32 R6, RZ, RZ, UR6 ;  /* 0x00000006ff067e24 */ /* 0x000fe2000f8e00ff */
[----:B----4-:R-:W-:Y:S01]  /*60e0*/  MOV R11, UR5 ;  /* 0x00000005000b7c02 */ /* 0x010fe20008000f00 */
[----:B------:R-:W-:Y:S02]  /*60f0*/  IMAD.U32 R10, RZ, RZ, UR4 ;  /* 0x00000004ff0a7e24 */ /* 0x000fe4000f8e00ff */
[----:B------:R-:W-:Y:S07]  /*6100*/  LEPC R20, `(.L_x_98) ;  /* 0x000000001014794e */ /* 0x000fee0000000000 */
[----:B--2---:R-:W-:Y:S05]  /*6110*/  CALL.ABS.NOINC R2 ;  /* 0x0000000002007343 */ /* 0x004fea0003c00000 */
.L_x_98:
[----:B------:R-:W-:Y:S02]  /*6120*/  R2UR UR6, R57 ;  /* 0x00000000390672ca */ /* 0x000fe400000e0000 */
[----:B------:R-:W-:Y:S02]  /*6130*/  R2UR UR5, R66 ;  /* 0x00000000420572ca */ /* 0x000fe400000e0000 */
[----:B------:R-:W-:Y:S02]  /*6140*/  R2UR UR4, R65 ;  /* 0x00000000410472ca */ /* 0x000fe400000e0000 */
[----:B------:R-:W-:Y:S02]  /*6150*/  ISETP.NE.U32.AND P4, PT, R50, RZ, PT ;  /* 0x000000ff3200720c */ /* 0x000fe40003f85070 */
[----:B------:R-:W-:Y:S02]  /*6160*/  ISETP.NE.U32.AND P2, PT, RZ, UR60, PT ;  /* 0x0000003cff007c0c */ /* 0x000fe4000bf45070 */
[----:B------:R-:W-:Y:S02]  /*6170*/  ISETP.NE.AND.EX P4, PT, R51, RZ, PT, P4 ;  /* 0x000000ff3300720c */ /* 0x000fe40003f85340 */
[----:B------:R-:W-:Y:S01]  /*6180*/  ISETP.NE.AND.EX P2, PT, RZ, UR61, PT, P2 ;  /* 0x0000003dff007c0c */ /* 0x000fe2000bf45320 */
[----:B------:R-:W-:Y:S02]  /*6190*/  UISETP.NE.AND UP2, UPT, UR6, URZ, UPT ;  /* 0x000000ff0600728c */ /* 0x000fe4000bf45270 */
[----:B------:R-:W-:Y:S04]  /*61a0*/  UISETP.NE.U32.AND UP0, UPT, UR5, URZ, UPT ;  /* 0x000000ff0500728c */ /* 0x000fe8000bf05070 */
[----:B------:R-:W-:Y:S01]  /*61b0*/  UISETP.NE.AND.EX UP1, UPT, UR4, URZ, UPT, UP0 ;  /* 0x000000ff0400728c */ /* 0x000fe2000bf25300 */
[----:B------:R-:W-:Y:S01]  /*61c0*/  PLOP3.LUT P1, PT, PT, PT, UP2, 0x80, 0x8 ;  /* 0x000000000008781c */ /* 0x000fe20003f2f028 */
[----:B------:R-:W-:Y:S03]  /*61d0*/  UPLOP3.LUT UP0, UPT, UPT, UPT, UPT, 0x40, 0x4 ;  /* 0x000000000004789c */ /* 0x000fe60003f0e870 */
[----:B------:R-:W-:Y:S06]  /*61e0*/  @UP2 UPLOP3.LUT UP0, UPT, UPT, UPT, UP1, 0x80, 0x8 ;  /* 0x000000000008289c */ /* 0x000fec0003f0f010 */
[----:B------:R-:W-:Y:S01]  /*61f0*/  PLOP3.LUT P0, PT, PT, PT, UP0, 0x80, 0x8 ;  /* 0x000000000008781c */ /* 0x000fe20003f0f008 */
[----:B------:R-:W-:Y:S01]  /*6200*/  @!UPT UIADD3 URZ, UPT, UPT, URZ, URZ, URZ ;  /* 0x000000fffffff290 */ /* 0x000fe2000fffe0ff */
[----:B------:R-:W-:Y:S11]  /*6210*/  BRA.U !UP1, `(.L_x_100) ;  /* 0x0000000109407547 */ /* 0x000ff6000b800000 */
[----:B------:R-:W-:Y:S01]  /*6220*/  UISETP.NE.U32.AND UP0, UPT, UR60, URZ, UPT ;  /* 0x000000ff3c00728c */ /* 0x000fe2000bf05070 */
[----:B------:R-:W-:Y:S01]  /*6230*/  R2UR UR6, R66 ;  /* 0x00000000420672ca */ /* 0x000fe200000e0000 */
[----:B------:R-:W1:Y:S01]  /*6240*/  LDCU.64 UR8, c[0x0][0x358] ;  /* 0x00006b00ff0877ac */ /* 0x000e620008000a00 */
[----:B------:R-:W-:Y:S02]  /*6250*/  HFMA2 R53, -RZ, RZ, 0, 5.9604644775390625e-08 ;  /* 0x00000001ff357431 */ /* 0x000fe400000001ff */
[----:B------:R-:W-:Y:S01]  /*6260*/  IMAD.MOV.U32 R0, RZ, RZ, 0x1 ;  /* 0x00000001ff007424 */ /* 0x000fe200078e00ff */
[----:B------:R-:W-:Y:S06]  /*6270*/  UISETP.NE.AND.EX UP0, UPT, UR61, URZ, UPT, UP0 ;  /* 0x000000ff3d00728c */ /* 0x000fec000bf05300 */
[----:B------:R-:W-:Y:S05]  /*6280*/  PLOP3.LUT P3, PT, PT, PT, UP0, 0x80, 0x8 ;  /* 0x000000000008781c */ /* 0x000fea0003f6f008 */
[----:B------:R-:W2:Y:S01]  /*6290*/  @UP0 LDCU.64 UR4, c[0x0][0x888] ;  /* 0x00011100ff0407ac */ /* 0x000ea20008000a00 */
[----:B------:R-:W-:Y:S07]  /*62a0*/  @UP0 UIMAD UR6, UR36, UR6, URZ ;  /* 0x00000006240602a4 */ /* 0x000fee000f8e02ff */
[----:B------:R-:W-:Y:S01]  /*62b0*/  @!P3 PRMT R53, R0, 0x7610, R53 ;  /* 0x000076100035b816 */ /* 0x000fe20000000035 */
[----:B--2---:R-:W-:Y:S06]  /*62c0*/  @UP0 UIMAD.WIDE UR4, UR6, 0x4, UR4 ;  /* 0x00000004060408a5 */ /* 0x004fec000f8e0204 */
[----:B-----5:R-:W-:Y:S02]  /*62d0*/  IMAD.U32 R26, RZ, RZ, UR4 ;  /* 0x00000004ff1a7e24 */ /* 0x020fe4000f8e00ff */
[----:B------:R-:W-:Y:S03]  /*62e0*/  IMAD.U32 R27, RZ, RZ, UR5 ;  /* 0x00000005ff1b7e24 */ /* 0x000fe6000f8e00ff */
[----:B------:R-:W2:Y:S02]  /*62f0*/  @!UP0 LDCU UR4, c[0x0][0x880] ;  /* 0x00011000ff0487ac */ /* 0x000ea40008000800 */
[----:B-1----:R1:W5:Y:S02]  /*6300*/  @P3 LDG.E R26, desc[UR8][R26.64] ;  /* 0x000000081a1a3981 */ /* 0x002364000c1e1900 */
[----:B-12---:R-:W-:Y:S02]  /*6310*/  @!P3 MOV R26, UR4 ;  /* 0x00000004001abc02 */ /* 0x006fe40008000f00 */
.L_x_100:
[----:B------:R-:W-:Y:S05]  /*6320*/  @!P4 BRA `(.L_x_101) ;  /* 0x000000000024c947 */ /* 0x000fea0003800000 */
[----:B------:R-:W-:Y:S01]  /*6330*/  ISETP.NE.U32.AND P3, PT, R48, RZ, PT ;  /* 0x000000ff3000720c */ /* 0x000fe20003f65070 */
[----:B------:R-:W1:Y:S03]  /*6340*/  LDCU.64 UR4, c[0x0][0x358] ;  /* 0x00006b00ff0477ac */ /* 0x000e660008000a00 */
[----:B------:R-:W-:Y:S11]  /*6350*/  ISETP.NE.AND.EX P3, PT, R49, RZ, PT, P3 ;  /* 0x000000ff3100720c */ /* 0x000ff60003f65330 */
[----:B------:R-:W-:Y:S02]  /*6360*/  @!UPT UIADD3 URZ, UPT, UPT, URZ, URZ, URZ ;  /* 0x000000fffffff290 */ /* 0x000fe4000fffe0ff */
[----:B------:R-:W2:Y:S01]  /*6370*/  @P3 LDC.64 R2, c[0x0][0x8a8] ;  /* 0x00022a00ff023b82 */ /* 0x000ea20000000a00 */
[----:B------:R-:W-:Y:S04]  /*6380*/  @P3 IMAD R0, R50, UR36, RZ ;  /* 0x0000002432003c24 */ /* 0x000fe8000f8e02ff */
[----:B--2---:R-:W-:Y:S05]  /*6390*/  @P3 IMAD.WIDE R2, R0, 0x4, R2 ;  /* 0x0000000400023825 */ /* 0x004fea00078e0202 */
[----:B-1---5:R1:W5:Y:S02]  /*63a0*/  @P3 LDG.E R24, desc[UR4][R2.64] ;  /* 0x0000000402183981 */ /* 0x022364000c1e1900 */
[----:B-1----:R-:W2:Y:S02]  /*63b0*/  @!P3 LDC R24, c[0x0][0x8a0] ;  /* 0x00022800ff18bb82 */ /* 0x002ea40000000800 */
.L_x_101:
[----:B-----5:R-:W-:Y:S01]  /*63c0*/  FSETP.NEU.AND P3, PT, R26, RZ, PT ;  /* 0x000000ff1a00720b */ /* 0x020fe20003f6d000 */
[----:B------:R-:W-:Y:S01]  /*63d0*/  IMAD.U32 R2, RZ, RZ, UR46 ;  /* 0x0000002eff027e24 */ /* 0x000fe2000f8e00ff */
[----:B------:R-:W-:Y:S01]  /*63e0*/  SEL R5, RZ, 0xffffffff, P2 ;  /* 0xffffffffff057807 */ /* 0x000fe20001000000 */
[----:B------:R-:W-:Y:S01]  /*63f0*/  ULOP3.LUT UR4, UR55, 0x1, URZ, 0x3c, !UPT ;  /* 0x0000000137047892 */ /* 0x000fe2000f8e3cff */
[----:B------:R-:W-:Y:S01]  /*6400*/  @P1 LOP3.LUT P2, RZ, R53, 0xff, RZ, 0xc0, !PT ;  /* 0x000000ff35ff1812 */ /* 0x000fe2000784c0ff */
[----:B------:R-:W-:Y:S01]  /*6410*/  BSSY B1, `(.L_x_102) ;  /* 0x000004b000017945 */ /* 0x000fe20003800000 */
[----:B------:R-:W-:Y:S01]  /*6420*/  @P1 SEL R0, RZ, 0xffffffff, P3 ;  /* 0xffffffffff001807 */ /* 0x000fe20001800000 */
[----:B------:R-:W-:Y:S01]  /*6430*/  IMAD.MOV.U32 R76, RZ, RZ, 0x1 ;  /* 0x00000001ff4c7424 */ /* 0x000fe200078e00ff */
[----:B------:R-:W-:Y:S01]  /*6440*/  LEA R2, R2, UR44, 0x3 ;  /* 0x0000002c02027c11 */ /* 0x000fe2000f8e18ff */
[----:B------:R-:W-:Y:S01]  /*6450*/  IMAD.U32 R74, RZ, RZ, UR4 ;  /* 0x00000004ff4a7e24 */ /* 0x000fe2000f8e00ff */
[----:B------:R-:W-:Y:S01]  /*6460*/  @P0 SEL R0, R5, R0, !P2 ;  /* 0x0000000005000207 */ /* 0x000fe20005000000 */
[----:B------:R-:W-:Y:S01]  /*6470*/  IMAD.U32 R75, RZ, RZ, UR46 ;  /* 0x0000002eff4b7e24 */ /* 0x000fe2000f8e00ff */
[----:B------:R-:W-:Y:S02]  /*6480*/  LEA R71, R22, UR44, 0x3 ;  /* 0x0000002c16477c11 */ /* 0x000fe4000f8e18ff */
[----:B------:R-:W-:Y:S02]  /*6490*/  CS2R R38, SRZ ;  /* 0x0000000000267805 */ /* 0x000fe4000001ff00 */
[----:B------:R-:W-:Y:S02]  /*64a0*/  @P1 LOP3.LUT R0, R0, 0x1, RZ, 0xc0, !PT ;  /* 0x0000000100001812 */ /* 0x000fe400078ec0ff */
[----:B------:R-:W-:Y:S02]  /*64b0*/  CS2R R36, SRZ ;  /* 0x0000000000247805 */ /* 0x000fe4000001ff00 */
[----:B------:R-:W-:Y:S02]  /*64c0*/  SHF.L.U32 R3, R61, 0x1f, RZ ;  /* 0x0000001f3d037819 */ /* 0x000fe400000006ff */
[----:B------:R-:W-:Y:S02]  /*64d0*/  CS2R R34, SRZ ;  /* 0x0000000000227805 */ /* 0x000fe4000001ff00 */
[----:B------:R-:W-:Y:S02]  /*64e0*/  ISETP.NE.U32.OR P5, PT, R0, 0x1, !P1 ;  /* 0x000000010000780c */ /* 0x000fe40004fa5470 */
[----:B------:R-:W-:Y:S02]  /*64f0*/  CS2R R32, SRZ ;  /* 0x0000000000207805 */ /* 0x000fe4000001ff00 */
[----:B------:R-:W-:Y:S02]  /*6500*/  PLOP3.LUT P2, PT, PT, PT, UP1, 0x80, 0x8 ;  /* 0x000000000008781c */ /* 0x000fe40003f4f018 */
[----:B------:R-:W-:Y:S02]  /*6510*/  CS2R R42, SRZ ;  /* 0x00000000002a7805 */ /* 0x000fe4000001ff00 */
[----:B------:R-:W-:Y:S02]  /*6520*/  LEA.HI R25, R22, R22, RZ, 0x1 ;  /* 0x0000001616197211 */ /* 0x000fe400078f08ff */
[----:B------:R-:W-:Y:S02]  /*6530*/  CS2R R40, SRZ ;  /* 0x0000000000287805 */ /* 0x000fe4000001ff00 */
[----:B------:R-:W-:Y:S02]  /*6540*/  LOP3.LUT P4, R58, R53, 0xff, RZ, 0xc0, !PT ;  /* 0x000000ff353a7812 */ /* 0x000fe4000788c0ff */
[----:B------:R-:W-:Y:S02]  /*6550*/  CS2R R46, SRZ ;  /* 0x00000000002e7805 */ /* 0x000fe4000001ff00 */
[----:B------:R-:W-:Y:S02]  /*6560*/  SEL R4, RZ, 0xffffffff, P3 ;  /* 0xffffffffff047807 */ /* 0x000fe40001800000 */
[----:B------:R-:W-:Y:S02]  /*6570*/  CS2R R44, SRZ ;  /* 0x00000000002c7805 */ /* 0x000fe4000001ff00 */
[----:B------:R-:W-:Y:S02]  /*6580*/  P2R R70, PR, RZ, 0x20 ;  /* 0x00000020ff467803 */ /* 0x000fe40000000000 */
[----:B------:R-:W-:Y:S02]  /*6590*/  @P5 SHF.L.U32 R0, R74, 0x1f, RZ ;  /* 0x0000001f4a005819 */ /* 0x000fe400000006ff */
[----:B------:R-:W-:Y:S02]  /*65a0*/  @P2 SEL R4, R5, R4, !P4 ;  /* 0x0000000405042207 */ /* 0x000fe40006000000 */
[----:B------:R1:W3:Y:S02]  /*65b0*/  @P5 SYNCS.PHASECHK.TRANS64.TRYWAIT P1, [R2+URZ+0xc0], R0 ;  /* 0x0000c000020055a7 */ /* 0x0002e400080211ff */
[----:B------:R-:W-:Y:S04]  /*65c0*/  LOP3.LUT R4, R4, 0x1, RZ, 0xc0, !PT ;  /* 0x0000000104047812 */ /* 0x000fe800078ec0ff */
[----:B------:R-:W-:Y:S04]  /*65d0*/  ISETP.NE.U32.AND P2, PT, R4, 0x1, PT ;  /* 0x000000010400780c */ /* 0x000fe80003f45070 */
[----:B------:R-:W-:Y:S01]  /*65e0*/  P2R R77, PR, RZ, 0x4 ;  /* 0x00000004ff4d7803 */ /* 0x000fe20000000000 */
[----:B------:R4:W2:Y:S01]  /*65f0*/  SYNCS.PHASECHK.TRANS64.TRYWAIT P0, [R71+URZ+0x120], R3 ;  /* 0x00012003470075a7 */ /* 0x0008a200080011ff */
[C---:B-1----:R-:W-:Y:S01]  /*6600*/  IMAD.SHL.U32 R0, R25.reuse, 0x20, RZ ;  /* 0x0000002019007824 */ /* 0x042fe200078e00ff */
[----:B------:R-:W-:Y:S04]  /*6610*/  LOP3.LUT R25, R25, 0xffe, RZ, 0xc0, !PT ;  /* 0x00000ffe19197812 */ /* 0x000fe800078ec0ff */
[----:B------:R-:W-:Y:S01]  /*6620*/  LOP3.LUT R0, R0, 0xffffffc0, RZ, 0xc0, !PT ;  /* 0xffffffc000007812 */ /* 0x000fe200078ec0ff */
[----:B------:R-:W-:Y:S04]  /*6630*/  IMAD.IADD R25, R22, 0x1, -R25 ;  /* 0x0000000116197824 */ /* 0x000fe800078e0a19 */
[----:B------:R-:W-:Y:S04]  /*6640*/  IMAD.IADD R0, R23, 0x1, R0 ;  /* 0x0000000117007824 */ /* 0x000fe800078e0200 */
[----:B------:R-:W-:Y:S01]  /*6650*/  IMAD R25, R25, 0x100000, R0 ;  /* 0x0010000019197824 */ /* 0x000fe200078e0200 */
[----:B---3--:R-:W-:Y:S01]  /*6660*/  @P5 SEL R76, RZ, 0x1, !P1 ;  /* 0x00000001ff4c5807 */ /* 0x008fe20004800000 */
[----:B----4-:R-:W-:Y:S06]  /*6670*/  @!P5 BRA `(.L_x_103) ;  /* 0x000000000090d947 */ /* 0x010fec0003800000 */
[----:B------:R-:W-:Y:S01]  /*6680*/  HFMA2 R43, -RZ, RZ, 0, 0 ;  /* 0x00000000ff2b7431 */ /* 0x000fe200000001ff */
[----:B------:R-:W-:Y:S01]  /*6690*/  ISETP.NE.AND P1, PT, R76, RZ, PT ;  /* 0x000000ff4c00720c */ /* 0x000fe20003f25270 */
[----:B------:R-:W-:Y:S01]  /*66a0*/  IMAD.U32 R5, RZ, RZ, UR46 ;  /* 0x0000002eff057e24 */ /* 0x000fe2000f8e00ff */
[----:B------:R-:W-:Y:S11]  /*66b0*/  BSSY B0, `(.L_x_104) ;  /* 0x0000005000007945 */ /* 0x000ff60003800000 */
[----:B------:R-:W-:Y:S05]  /*66c0*/  @P1 BRA `(.L_x_105) ;  /* 0x00000000000c1947 */ /* 0x000fea0003800000 */
[----:B------:R-:W-:Y:S04]  /*66d0*/  SHF.L.U32 R0, R74, 0x1f, RZ ;  /* 0x0000001f4a007819 */ /* 0x000fe800000006ff */
[----:B------:R-:W1:Y:S02]  /*66e0*/  SYNCS.PHASECHK.TRANS64.TRYWAIT P1, [R2+URZ+0xc0], R0 ;  /* 0x0000c000020075a7 */ /* 0x000e6400080211ff */
[----:B-1----:R-:W-:Y:S05]  /*66f0*/  @!P1 BRA `(.L_x_106) ;  /* 0x0000002400109947 */ /* 0x002fea0003800000 */
.L_x_105:
[----:B------:R-:W-:Y:S05]  /*6700*/  BSYNC B0 ;  /* 0x0000000000007941 */ /* 0x000fea0003800000 */
.L_x_104:
[----:B------:R-:W-:Y:S01]  /*6710*/  ISETP.NE.AND P1, PT, R77, RZ, PT ;  /* 0x000000ff4d00720c */ /* 0x000fe20003f25270 */
[----:B------:R-:W-:Y:S01]  /*6720*/  IMAD.MOV.U32 R42, RZ, RZ, RZ ;  /* 0x000000ffff2a7224 */ /* 0x000fe200078e00ff */
[----:B------:R-:W-:Y:S02]  /*6730*/  CS2R R40, SRZ ;  /* 0x0000000000287805 */ /* 0x000fe4000001ff00 */
[----:B------:R-:W-:Y:S02]  /*6740*/  CS2R R46, SRZ ;  /* 0x00000000002e7805 */ /* 0x000fe4000001ff00 */
[----:B------:R-:W-:Y:S02]  /*6750*/  CS2R R44, SRZ ;  /* 0x00000000002c7805 */ /* 0x000fe4000001ff00 */
[----:B------:R-:W-:Y:S02]  /*6760*/  CS2R R34, SRZ ;  /* 0x0000000000227805 */ /* 0x000fe4000001ff00 */
[----:B------:R-:W-:Y:S02]  /*6770*/  CS2R R32, SRZ ;  /* 0x0000000000207805 */ /* 0x000fe4000001ff00 */
[----:B------:R-:W-:Y:S02]  /*6780*/  CS2R R38, SRZ ;  /* 0x0000000000267805 */ /* 0x000fe4000001ff00 */
[----:B------:R-:W-:Y:S01]  /*6790*/  CS2R R36, SRZ ;  /* 0x0000000000247805 */ /* 0x000fe2000001ff00 */
[----:B------:R-:W-:Y:S01]  /*67a0*/  @P1 IMAD R5, R5, 0x800, R52 ;  /* 0x0000080005051824 */ /* 0x000fe200078e0234 */
[----:B------:R-:W-:Y:S05]  /*67b0*/  @P1 WARPSYNC.ALL ;  /* 0x0000000000001948 */ /* 0x000fea0003800000 */
[----:B------:R-:W-:Y:S01]  /*67c0*/  @P1 LEA R5, R5, UR44, 0x2 ;  /* 0x0000002c05051c11 */ /* 0x000fe2000f8e10ff */
[----:B------:R-:W-:Y:S04]  /*67d0*/  UIADD3 UR4, UPT, UPT, UR46, 0x1, URZ ;  /* 0x000000012e047890 */ /* 0x000fe8000fffe0ff */
[----:B------:R3:W4:Y:S01]  /*67e0*/  @P1 LDSM.16.M88.4 R44, [R5+0x400] ;  /* 0x00040000052c183b */ /* 0x0007220000000200 */
[----:B------:R-:W-:Y:S01]  /*67f0*/  @P1 VIADD R4, R5, 0x400 ;  /* 0x0000040005041836 */ /* 0x000fe20000000000 */
[----:B------:R-:W-:Y:S01]  /*6800*/  UISETP.NE.AND UP0, UPT, UR4, 0x3, UPT ;  /* 0x000000030400788c */ /* 0x000fe2000bf05270 */
[C-C-:B-1----:R-:W-:Y:S02]  /*6810*/  @P1 IMAD R2, R63.reuse, 0x4, R5.reuse ;  /* 0x000000043f021824 */ /* 0x142fe400078e0205 */
[C---:B------:R-:W-:Y:S01]  /*6820*/  @P1 IMAD R4, R62.reuse, 0x4, R4 ;  /* 0x000000043e041824 */ /* 0x040fe200078e0204 */
[----:B------:R-:W-:Y:S01]  /*6830*/  USEL UR5, URZ, 0x1, UP0 ;  /* 0x00000001ff057887 */ /* 0x000fe20008000000 */
[----:B------:R-:W-:Y:S01]  /*6840*/  @P1 IMAD R0, R62, 0x4, R5 ;  /* 0x000000043e001824 */ /* 0x000fe200078e0205 */
[----:B------:R3:W1:Y:S01]  /*6850*/  @P1 LDSM.16.M88.4 R40, [R2+0x400] ;  /* 0x000400000228183b */ /* 0x0006620000000200 */
[----:B------:R-:W-:Y:S01]  /*6860*/  @P1 IMAD R4, R63, 0x4, R4 ;  /* 0x000000043f041824 */ /* 0x000fe200078e0204 */
[----:B------:R-:W-:Y:S02]  /*6870*/  USEL UR4, UR4, URZ, UP0 ;  /* 0x000000ff04047287 */ /* 0x000fe40008000000 */
[----:B------:R3:W1:Y:S01]  /*6880*/  @P1 LDSM.16.M88.4 R32, [R0+0x400] ;  /* 0x000400000020183b */ /* 0x0006620000000200 */
[----:B------:R-:W-:Y:S03]  /*6890*/  LOP3.LUT R74, R74, UR5, RZ, 0x3c, !PT ;  /* 0x000000054a4a7c12 */ /* 0x000fe6000f8e3cff */
[----:B------:R3:W1:Y:S01]  /*68a0*/  @P1 LDSM.16.M88.4 R36, [R4] ;  /* 0x000000000424183b */ /* 0x0006620000000200 */
[----:B------:R-:W-:Y:S03]  /*68b0*/  IMAD.U32 R75, RZ, RZ, UR4 ;  /* 0x00000004ff4b7e24 */ /* 0x000fe6000f8e00ff */
.L_x_103:
[----:B------:R-:W-:Y:S05]  /*68c0*/  BSYNC B1 ;  /* 0x0000000000017941 */ /* 0x000fea0003800000 */
.L_x_102:
[----:B---3--:R-:W-:Y:S04]  /*68d0*/  SHF.R.U32.HI R0, RZ, 0x15, R25 ;  /* 0x00000015ff007819 */ /* 0x008fe80000011619 */
[----:B------:R-:W-:Y:S01]  /*68e0*/  LOP3.LUT P1, RZ, R0, 0x3, R54, 0x48, !PT ;  /* 0x0000000300ff7812 */ /* 0x000fe20007824836 */
[----:B------:R-:W-:Y:S01]  /*68f0*/  @!UPT UIADD3 URZ, UPT, UPT, URZ, URZ, URZ ;  /* 0x000000fffffff290 */ /* 0x000fe2000fffe0ff */
[----:B--2---:R-:W-:Y:S11]  /*6900*/  @P0 BRA `(.L_x_107) ;  /* 0x0000000000080947 */ /* 0x004ff60003800000 */
[----:B------:R-:W2:Y:S02]  /*6910*/  SYNCS.PHASECHK.TRANS64.TRYWAIT P0, [R71+URZ+0x120], R3 ;  /* 0x00012003470075a7 */ /* 0x000ea400080011ff */
[----:B--2---:R-:W-:Y:S05]  /*6920*/  @!P0 BRA `(.L_x_108) ;  /* 0x0000002000988947 */ /* 0x004fea0003800000 */
.L_x_107:
[----:B------:R-:W-:Y:S05]  /*6930*/  @!P1 BRA `(.L_x_109) ;  /* 0x0000000000409947 */ /* 0x000fea0003800000 */
[----:B------:R-:W3:Y:S01]  /*6940*/  LDCU.64 UR8, c[0x4][0x70] ;  /* 0x01000e00ff0877ac */ /* 0x000ee20008000a00 */
[----:B--2---:R-:W-:Y:S01]  /*6950*/  MOV R3, 0x0 ;  /* 0x0000000000037802 */ /* 0x004fe20000000f00 */
[----:B------:R-:W-:Y:S02]  /*6960*/  HFMA2 R12, -RZ, RZ, 0, 5.9604644775390625e-08 ;  /* 0x00000001ff0c7431 */ /* 0x000fe400000001ff */
[----:B------:R-:W-:Y:S02]  /*6970*/  IMAD.MOV.U32 R8, RZ, RZ, 0x192 ;  /* 0x00000192ff087424 */ /* 0x000fe400078e00ff */
[----:B------:R-:W-:Y:S01]  /*6980*/  IMAD.MOV.U32 R13, RZ, RZ, RZ ;  /* 0x000000ffff0d7224 */ /* 0x000fe200078e00ff */
[----:B------:R-:W2:Y:S01]  /*6990*/  LDCU.64 UR6, c[0x4][0x78] ;  /* 0x01000f00ff0677ac */ /* 0x000ea20008000a00 */
[----:B------:R-:W1:Y:S01]  /*69a0*/  LDC.64 R2, c[0x4][R3] ;  /* 0x0100000003027b82 */ /* 0x000e620000000a00 */
[----:B------:R-:W5:Y:S01]  /*69b0*/  LDCU.64 UR4, c[0x4][0x10] ;  /* 0x01000200ff0477ac */ /* 0x000f620008000a00 */
[----:B---3--:R-:W-:Y:S01]  /*69c0*/  MOV R5, UR9 ;  /* 0x0000000900057c02 */ /* 0x008fe20008000f00 */
[----:B------:R-:W-:Y:S01]  /*69d0*/  IMAD.U32 R4, RZ, RZ, UR8 ;  /* 0x00000008ff047e24 */ /* 0x000fe2000f8e00ff */
[----:B--2---:R-:W-:Y:S01]  /*69e0*/  MOV R7, UR7 ;  /* 0x0000000700077c02 */ /* 0x004fe20008000f00 */
[----:B------:R-:W-:Y:S01]  /*69f0*/  IMAD.U32 R6, RZ, RZ, UR6 ;  /* 0x00000006ff067e24 */ /* 0x000fe2000f8e00ff */
[----:B-----5:R-:W-:Y:S01]  /*6a00*/  MOV R11, UR5 ;  /* 0x00000005000b7c02 */ /* 0x020fe20008000f00 */
[----:B------:R-:W-:Y:S02]  /*6a10*/  IMAD.U32 R10, RZ, RZ, UR4 ;  /* 0x00000004ff0a7e24 */ /* 0x000fe4000f8e00ff */
[----:B------:R-:W-:Y:S07]  /*6a20*/  LEPC R20, `(.L_x_109) ;  /* 0x000000001014794e */ /* 0x000fee0000000000 */
[----:B-1--4-:R-:W-:Y:S05]  /*6a30*/  CALL.ABS.NOINC R2 ;  /* 0x0000000002007343 */ /* 0x012fea0003c00000 */
.L_x_109:
[----:B----4-:R-:W-:Y:S01]  /*6a40*/  LOP3.LUT R20, R44, 0xffffe000, RZ, 0xc0, !PT ;  /* 0xffffe0002c147812 */ /* 0x010fe200078ec0ff */
[----:B------:R-:W-:Y:S05]  /*6a50*/  WARPSYNC.ALL ;  /* 0x0000000000007948 */ /* 0x000fea0003800000 */
[----:B------:R-:W-:Y:S01]  /*6a60*/  R2UR UR4, R25 ;  /* 0x00000000190472ca */ /* 0x000fe200000e0000 */
[----:B------:R-:W-:Y:S01]  /*6a70*/  IMAD.SHL.U32 R73, R63, 0x4, RZ ;  /* 0x000000043f497824 */ /* 0x000fe200078e00ff */
[----:B------:R-:W-:Y:S01]  /*6a80*/  LOP3.LUT R21, R45, 0xffffe000, RZ, 0xc0, !PT ;  /* 0xffffe0002d157812 */ /* 0x000fe200078ec0ff */
[----:B------:R-:W-:Y:S01]  /*6a90*/  IMAD.SHL.U32 R72, R62, 0x4, RZ ;  /* 0x000000043e487824 */ /* 0x000fe200078e00ff */
[----:B------:R-:W-:Y:S01]  /*6aa0*/  LOP3.LUT R27, R46, 0xffffe000, RZ, 0xc0, !PT ;  /* 0xffffe0002e1b7812 */ /* 0x000fe200078ec0ff */
[----:B------:R-:W-:Y:S01]  /*6ab0*/  BSSY.RECONVERGENT B0, `(.L_x_110) ;  /* 0x000005a000007945 */ /* 0x000fe20003800200 */
[----:B------:R-:W-:Y:S07]  /*6ac0*/  ISETP.NE.AND P0, PT, R64, RZ, PT ;  /* 0x000000ff4000720c */ /* 0x000fee0003f05270 */
[----:B------:R-:W3:Y:S02]  /*6ad0*/  LDTM.16dp128bit.x8 R4, tmem[UR4] ;  /* 0x00000004000479ee */ /* 0x000ee40008180000 */
[C---:B---3--:R-:W-:Y:S01]  /*6ae0*/  FMUL R0, R24.reuse, R4 ;  /* 0x0000000418007220 */ /* 0x048fe20000400000 */
[C---:B------:R-:W-:Y:S01]  /*6af0*/  FMUL R2, R24.reuse, R5 ;  /* 0x0000000518027220 */ /* 0x040fe20000400000 */
[C---:B--2---:R-:W-:Y:S01]  /*6b00*/  FMUL R3, R24.reuse, R6 ;  /* 0x0000000618037220 */ /* 0x044fe20000400000 */
[----:B------:R-:W-:Y:S01]  /*6b10*/  FMUL R7, R24, R7 ;  /* 0x0000000718077220 */ /* 0x000fe20000400000 */
[C---:B------:R-:W-:Y:S01]  /*6b20*/  FFMA R28, R26.reuse, R20, R0 ;  /* 0x000000141a1c7223 */ /* 0x040fe20000000000 */
[----:B------:R-:W-:Y:S01]  /*6b30*/  LOP3.LUT R0, R47, 0xffffe000, RZ, 0xc0, !PT ;  /* 0xffffe0002f007812 */ /* 0x000fe200078ec0ff */
[----:B------:R-:W-:Y:S01]  /*6b40*/  FFMA R29, R26, R21, R2 ;  /* 0x000000151a1d7223 */ /* 0x000fe20000000002 */
[----:B-1----:R-:W-:Y:S01]  /*6b50*/  LOP3.LUT R2, R40, 0xffffe000, RZ, 0xc0, !PT ;  /* 0xffffe00028027812 */ /* 0x002fe200078ec0ff */
[C---:B------:R-:W-:Y:S01]  /*6b60*/  FFMA R30, R26.reuse, R27, R3 ;  /* 0x0000001b1a1e7223 */ /* 0x040fe20000000003 */
[----:B------:R-:W-:Y:S01]  /*6b70*/  LOP3.LUT R3, R41, 0xffffe000, RZ, 0xc0, !PT ;  /* 0xffffe00029037812 */ /* 0x000fe200078ec0ff */
[----:B------:R-:W-:Y:S01]  /*6b80*/  FFMA R31, R26, R0, R7 ;  /* 0x000000001a1f7223 */ /* 0x000fe20000000007 */
[----:B------:R-:W-:Y:S01]  /*6b90*/  LOP3.LUT R0, R42, 0xffffe000, RZ, 0xc0, !PT ;  /* 0xffffe0002a007812 */ /* 0x000fe200078ec0ff */
[C---:B------:R-:W-:Y:S01]  /*6ba0*/  FMUL R4, R24.reuse, R8 ;  /* 0x0000000818047220 */ /* 0x040fe20000400000 */
[----:B------:R-:W-:Y:S01]  /*6bb0*/  LOP3.LUT R7, R43, 0xffffe000, RZ, 0xc0, !PT ;  /* 0xffffe0002b077812 */ /* 0x000fe200078ec0ff */
[C---:B------:R-:W-:Y:S01]  /*6bc0*/  FMUL R5, R24.reuse, R9 ;  /* 0x0000000918057220 */ /* 0x040fe20000400000 */
[----:B------:R-:W-:Y:S01]  /*6bd0*/  F2FP.TF32.F32.PACK_B R28, R28 ;  /* 0x0000001cff1c723e */ /* 0x000fe200024050ff */
[----:B------:R-:W-:Y:S01]  /*6be0*/  FMUL R6, R24, R10 ;  /* 0x0000000a18067220 */ /* 0x000fe20000400000 */
[----:B------:R-:W-:Y:S01]  /*6bf0*/  F2FP.TF32.F32.PACK_B R29, R29 ;  /* 0x0000001dff1d723e */ /* 0x000fe200024050ff */
[----:B------:R-:W-:Y:S01]  /*6c00*/  FFMA R4, R26, R2, R4 ;  /* 0x000000021a047223 */ /* 0x000fe20000000004 */
[----:B------:R-:W-:Y:S01]  /*6c10*/  LOP3.LUT R2, R32, 0xffffe000, RZ, 0xc0, !PT ;  /* 0xffffe00020027812 */ /* 0x000fe200078ec0ff */
[----:B------:R-:W-:Y:S01]  /*6c20*/  FFMA R5, R26, R3, R5 ;  /* 0x000000031a057223 */ /* 0x000fe20000000005 */
[----:B------:R-:W-:Y:S01]  /*6c30*/  LOP3.LUT R3, R34, 0xffffe000, RZ, 0xc0, !PT ;  /* 0xffffe00022037812 */ /* 0x000fe200078ec0ff */
[----:B------:R-:W-:Y:S01]  /*6c40*/  FMUL R11, R24, R11 ;  /* 0x0000000b180b7220 */ /* 0x000fe20000400000 */
[----:B------:R-:W-:Y:S01]  /*6c50*/  F2FP.TF32.F32.PACK_B R30, R30 ;  /* 0x0000001eff1e723e */ /* 0x000fe200024050ff */
[----:B------:R-:W-:Y:S01]  /*6c60*/  FFMA R6, R26, R0, R6 ;  /* 0x000000001a067223 */ /* 0x000fe20000000006 */
[----:B------:R-:W-:Y:S01]  /*6c70*/  LOP3.LUT R0, R33, 0xffffe000, RZ, 0xc0, !PT ;  /* 0xffffe00021007812 */ /* 0x000fe200078ec0ff */
[C---:B------:R-:W-:Y:S01]  /*6c80*/  FMUL R8, R24.reuse, R12 ;  /* 0x0000000c18087220 */ /* 0x040fe20000400000 */
[----:B------:R-:W-:Y:S01]  /*6c90*/  F2FP.TF32.F32.PACK_B R31, R31 ;  /* 0x0000001fff1f723e */ /* 0x000fe200024050ff */
[----:B------:R-:W-:Y:S01]  /*6ca0*/  FMUL R9, R24, R13 ;  /* 0x0000000d18097220 */ /* 0x000fe20000400000 */
[----:B------:R-:W-:Y:S01]  /*6cb0*/  F2FP.TF32.F32.PACK_B R4, R4 ;  /* 0x00000004ff04723e */ /* 0x000fe200024050ff */
[----:B------:R-:W-:Y:S01]  /*6cc0*/  FFMA R7, R26, R7, R11 ;  /* 0x000000071a077223 */ /* 0x000fe2000000000b */
[----:B------:R-:W-:Y:S01]  /*6cd0*/  F2FP.TF32.F32.PACK_B R5, R5 ;  /* 0x00000005ff05723e */ /* 0x000fe200024050ff */
[----:B------:R-:W-:Y:S01]  /*6ce0*/  FMUL R10, R24, R14 ;  /* 0x0000000e180a7220 */ /* 0x000fe20000400000 */
[----:B------:R-:W-:Y:S01]  /*6cf0*/  F2FP.TF32.F32.PACK_B R6, R6 ;  /* 0x00000006ff06723e */ /* 0x000fe200024050ff */
[----:B------:R-:W-:Y:S01]  /*6d00*/  FFMA R8, R26, R2, R8 ;  /* 0x000000021a087223 */ /* 0x000fe20000000008 */
[----:B------:R-:W-:Y:S01]  /*6d10*/  LOP3.LUT R2, R35, 0xffffe000, RZ, 0xc0, !PT ;  /* 0xffffe00023027812 */ /* 0x000fe200078ec0ff */
[----:B------:R-:W-:Y:S01]  /*6d20*/  FMUL R12, R24, R16 ;  /* 0x00000010180c7220 */ /* 0x000fe20000400000 */
[----:B------:R-:W-:Y:S01]  /*6d30*/  LOP3.LUT R16, R36, 0xffffe000, RZ, 0xc0, !PT ;  /* 0xffffe00024107812 */ /* 0x000fe200078ec0ff */
[----:B------:R-:W-:Y:S01]  /*6d40*/  FFMA R9, R26, R0, R9 ;  /* 0x000000001a097223 */ /* 0x000fe20000000009 */
[----:B------:R-:W-:Y:S01]  /*6d50*/  LOP3.LUT R0, R37, 0xffffe000, RZ, 0xc0, !PT ;  /* 0xffffe00025007812 */ /* 0x000fe200078ec0ff */
[----:B------:R-:W-:Y:S01]  /*6d60*/  FMUL R15, R24, R15 ;  /* 0x0000000f180f7220 */ /* 0x000fe20000400000 */
[----:B------:R-:W-:Y:S01]  /*6d70*/  FFMA R10, R26, R3, R10 ;  /* 0x000000031a0a7223 */ /* 0x000fe2000000000a */
[----:B------:R-:W-:Y:S02]  /*6d80*/  IMAD.U32 R3, RZ, RZ, UR46 ;  /* 0x0000002eff037e24 */ /* 0x000fe4000f8e00ff */
[----:B------:R-:W-:Y:S01]  /*6d90*/  FMUL R13, R24, R17 ;  /* 0x00000011180d7220 */ /* 0x000fe20000400000 */
[C---:B------:R-:W-:Y:S01]  /*6da0*/  FFMA R11, R26.reuse, R2, R15 ;  /* 0x000000021a0b7223 */ /* 0x040fe2000000000f */
[----:B------:R-:W-:Y:S01]  /*6db0*/  FFMA R12, R26, R16, R12 ;  /* 0x000000101a0c7223 */ /* 0x000fe2000000000c */
[----:B------:R-:W-:Y:S01]  /*6dc0*/  IMAD R16, R3, 0x800, R52 ;  /* 0x0000080003107824 */ /* 0x000fe200078e0234 */
[----:B------:R-:W-:Y:S01]  /*6dd0*/  LOP3.LUT R2, R38, 0xffffe000, RZ, 0xc0, !PT ;  /* 0xffffe00026027812 */ /* 0x000fe200078ec0ff */
[C---:B------:R-:W-:Y:S01]  /*6de0*/  FMUL R14, R24.reuse, R18 ;  /* 0x00000012180e7220 */ /* 0x040fe20000400000 */
[----:B------:R-:W-:Y:S01]  /*6df0*/  LOP3.LUT R3, R39, 0xffffe000, RZ, 0xc0, !PT ;  /* 0xffffe00027037812 */ /* 0x000fe200078ec0ff */
[----:B------:R-:W-:Y:S01]  /*6e00*/  FMUL R19, R24, R19 ;  /* 0x0000001318137220 */ /* 0x000fe20000400000 */
[----:B------:R-:W-:Y:S01]  /*6e10*/  LEA R16, R16, UR44, 0x2 ;  /* 0x0000002c10107c11 */ /* 0x000fe2000f8e10ff */
[C---:B------:R-:W-:Y:S01]  /*6e20*/  FFMA R13, R26.reuse, R0, R13 ;  /* 0x000000001a0d7223 */ /* 0x040fe2000000000d */
[C---:B------:R-:W-:Y:S01]  /*6e30*/  FFMA R14, R26.reuse, R2, R14 ;  /* 0x000000021a0e7223 */ /* 0x040fe2000000000e */
[----:B------:R-:W-:Y:S01]  /*6e40*/  FFMA R15, R26, R3, R19 ;  /* 0x000000031a0f7223 */ /* 0x000fe20000000013 */
[C-C-:B------:R-:W-:Y:S01]  /*6e50*/  IADD3 R3, PT, PT, R73.reuse, 0x400, R16.reuse ;  /* 0x0000040049037810 */ /* 0x140fe20007ffe010 */
[----:B------:R1:W-:Y:S01]  /*6e60*/  STSM.16.M88.4 [R16+0x400], R28 ;  /* 0x0004001c10007844 */ /* 0x0003e20000000200 */
[----:B------:R-:W-:Y:S02]  /*6e70*/  F2FP.TF32.F32.PACK_B R7, R7 ;  /* 0x00000007ff07723e */ /* 0x000fe400024050ff */
[----:B------:R-:W-:Y:S02]  /*6e80*/  IADD3 R0, PT, PT, R72, 0x400, R16 ;  /* 0x0000040048007810 */ /* 0x000fe40007ffe010 */
[----:B------:R-:W-:Y:S03]  /*6e90*/  F2FP.TF32.F32.PACK_B R8, R8 ;  /* 0x00000008ff08723e */ /* 0x000fe600024050ff */
[----:B------:R1:W-:Y:S01]  /*6ea0*/  STSM.16.M88.4 [R3], R4 ;  /* 0x0000000403007844 */ /* 0x0003e20000000200 */
[----:B------:R-:W-:Y:S01]  /*6eb0*/  F2FP.TF32.F32.PACK_B R9, R9 ;  /* 0x00000009ff09723e */ /* 0x000fe200024050ff */
[----:B------:R-:W-:Y:S01]  /*6ec0*/  IMAD.IADD R2, R73, 0x1, R0 ;  /* 0x0000000149027824 */ /* 0x000fe200078e0200 */
[----:B------:R-:W-:Y:S02]  /*6ed0*/  F2FP.TF32.F32.PACK_B R10, R10 ;  /* 0x0000000aff0a723e */ /* 0x000fe400024050ff */
[----:B------:R-:W-:Y:S02]  /*6ee0*/  F2FP.TF32.F32.PACK_B R11, R11 ;  /* 0x0000000bff0b723e */ /* 0x000fe400024050ff */
[----:B------:R-:W-:Y:S02]  /*6ef0*/  F2FP.TF32.F32.PACK_B R12, R12 ;  /* 0x0000000cff0c723e */ /* 0x000fe400024050ff */
[----:B------:R-:W-:Y:S01]  /*6f00*/  F2FP.TF32.F32.PACK_B R13, R13 ;  /* 0x0000000dff0d723e */ /* 0x000fe200024050ff */
[----:B------:R1:W-:Y:S01]  /*6f10*/  STSM.16.M88.4 [R0], R8 ;  /* 0x0000000800007844 */ /* 0x0003e20000000200 */
[----:B------:R-:W-:Y:S02]  /*6f20*/  F2FP.TF32.F32.PACK_B R14, R14 ;  /* 0x0000000eff0e723e */ /* 0x000fe400024050ff */
[----:B------:R-:W-:Y:S05]  /*6f30*/  F2FP.TF32.F32.PACK_B R15, R15 ;  /* 0x0000000fff0f723e */ /* 0x000fea00024050ff */
[----:B------:R1:W-:Y:S01]  /*6f40*/  STSM.16.M88.4 [R2], R12 ;  /* 0x0000000c02007844 */ /* 0x0003e20000000200 */
[----:B------:R-:W-:Y:S01]  /*6f50*/  @!PT LDS RZ, [RZ] ;  /* 0x00000000fffff984 */ /* 0x000fe20000000800 */
[----:B------:R-:W-:Y:S01]  /*6f60*/  @!PT LDS RZ, [RZ] ;  /* 0x00000000fffff984 */ /* 0x000fe20000000800 */
[----:B------:R-:W-:Y:S01]  /*6f70*/  @!PT LDS RZ, [RZ] ;  /* 0x00000000fffff984 */ /* 0x000fe20000000800 */
[----:B------:R-:W-:Y:S01]  /*6f80*/  @!PT LDS RZ, [RZ] ;  /* 0x00000000fffff984 */ /* 0x000fe20000000800 */
[----:B------:R2:W-:Y:S07]  /*6f90*/  MEMBAR.ALL.CTA ;  /* 0x0000000000007992 */ /* 0x0005ee0000008000 */
[----:B--2---:R-:W2:Y:S02]  /*6fa0*/  FENCE.VIEW.ASYNC.S ;  /* 0x00000000000073c6 */ /* 0x004ea40000000000 */
[----:B--2---:R-:W-:Y:S06]  /*6fb0*/  BAR.SYNC.DEFER_BLOCKING 0x1, 0x80 ;  /* 0x0042000000007b1d */ /* 0x004fec0000010000 */
[----:B------:R-:W-:Y:S05]  /*6fc0*/  @P0 BRA `(.L_x_111) ;  /* 0x0000000000200947 */ /* 0x000fea0003800000 */
[----:B------:R-:W2:Y:S01]  /*6fd0*/  LDCU.64 UR6, c[0x0][0x348] ;  /* 0x00006900ff0677ac */ /* 0x000ea20008000a00 */
[----:B------:R-:W-:Y:S01]  /*6fe0*/  ULEA UR5, UR46, UR44, 0xd ;  /* 0x0000002c2e057291 */ /* 0x000fe2000f8e68ff */
[----:B------:R-:W-:Y:S03]  /*6ff0*/  UMOV UR51, UR36 ;  /* 0x0000002400337c82 */ /* 0x000fe60008000000 */
[----:B------:R-:W-:Y:S02]  /*7000*/  UIADD3 UR48, UPT, UPT, UR5, 0x400, URZ ;  /* 0x0000040005307890 */ /* 0x000fe4000fffe0ff */
[----:B--2---:R-:W-:Y:S04]  /*7010*/  UIADD3 UR4, UP0, UPT, UR6, 0x680, URZ ;  /* 0x0000068006047890 */ /* 0x004fe8000ff1e0ff */
[----:B------:R-:W-:Y:S09]  /*7020*/  UIADD3.X UR5, UPT, UPT, URZ, UR7, URZ, UP0, !UPT ;  /* 0x00000007ff057290 */ /* 0x000ff200087fe4ff */
[----:B------:R2:W-:Y:S02]  /*7030*/  UTMASTG.3D [UR48], [UR4] ;  /* 0x00000030040073b5 */ /* 0x0005e40008010000 */
[----:B--2---:R0:W-:Y:S02]  /*7040*/  UTMACMDFLUSH ;  /* 0x00000000000079b7 */ /* 0x0041e40000000000 */
.L_x_111:
[----:B------:R-:W-:Y:S05]  /*7050*/  BSYNC.RECONVERGENT B0 ;  /* 0x0000000000007941 */ /* 0x000fea0003800200 */
.L_x_110:
[----:B------:R-:W-:Y:S01]  /*7060*/  UIADD3 UR47, UPT, UPT, UR46, 0x1, URZ ;  /* 0x000000012e2f7890 */ /* 0x000fe2000fffe0ff */
[----:B------:R-:W-:Y:S03]  /*7070*/  BSSY.RECONVERGENT B0, `(.L_x_112) ;  /* 0x0000005000007945 */ /* 0x000fe60003800200 */
[----:B------:R-:W-:Y:S04]  /*7080*/  UISETP.NE.AND UP0, UPT, UR47, 0x3, UPT ;  /* 0x000000032f00788c */ /* 0x000fe8000bf05270 */
[----:B------:R-:W-:Y:S01]  /*7090*/  USEL UR45, UR47, URZ, UP0 ;  /* 0x000000ff2f2d7287 */ /* 0x000fe20008000000 */
[----:B------:R-:W-:Y:S11]  /*70a0*/  @P0 BRA `(.L_x_113) ;  /* 0x0000000000040947 */ /* 0x000ff60003800000 */
[----:B------:R-:W-:Y:S04]  /*70b0*/  DEPBAR.LE SB0, 0x1 ;  /* 0x000080400000791a */ /* 0x000fe80000000000 */
.L_x_113:
[----:B------:R-:W-:Y:S05]  /*70c0*/  BSYNC.RECONVERGENT B0 ;  /* 0x0000000000007941 */ /* 0x000fea0003800200 */
.L_x_112:
[----:B------:R-:W-:Y:S01]  /*70d0*/  BAR.SYNC.DEFER_BLOCKING 0x1, 0x80 ;  /* 0x0042000000007b1d */ /* 0x000fe20000010000 */
[----:B------:R-:W-:Y:S01]  /*70e0*/  ISETP.NE.AND P1, PT, R70, RZ, PT ;  /* 0x000000ff4600720c */ /* 0x000fe20003f25270 */
[----:B------:R-:W-:Y:S01]  /*70f0*/  UISETP.NE.AND UP0, UPT, UR53, URZ, UPT ;  /* 0x000000ff3500728c */ /* 0x000fe2000bf05270 */
[----:B-1----:R-:W-:Y:S11]  /*7100*/  LEA R2, R75, UR44, 0x3 ;  /* 0x0000002c4b027c11 */ /* 0x002ff6000f8e18ff */
[----:B------:R-:W-:Y:S01]  /*7110*/  @P1 SHF.L.U32 R3, R74, 0x1f, RZ ;  /* 0x0000001f4a031819 */ /* 0x000fe200000006ff */
[----:B------:R-:W-:Y:S06]  /*7120*/  BRA.U !UP0, `(.L_x_114) ;  /* 0x0000000108247547 */ /* 0x000fec000b800000 */
[----:B------:R-:W-:Y:S01]  /*7130*/  IMAD.U32 R4, RZ, RZ, UR52 ;  /* 0x00000034ff047e24 */ /* 0x000fe2000f8e00ff */
[----:B------:R-:W-:Y:S01]  /*7140*/  MOV R0, UR54 ;  /* 0x0000003600007c02 */ /* 0x000fe20008000f00 */
[----:B------:R-:W-:Y:S03]  /*7150*/  UIADD3 UR4, UPT, UPT, UR52, 0x1, URZ ;  /* 0x0000000134047890 */ /* 0x000fe6000fffe0ff */
[----:B------:R-:W-:Y:S01]  /*7160*/  @P1 LEA R4, R4, UR44, 0x3 ;  /* 0x0000002c04041c11 */ /* 0x000fe2000f8e18ff */
[----:B------:R-:W-:Y:S04]  /*7170*/  UISETP.NE.AND UP0, UPT, UR4, 0x3, UPT ;  /* 0x000000030400788c */ /* 0x000fe8000bf05270 */
[----:B------:R-:W-:Y:S01]  /*7180*/  @P1 VIADD R4, R4, 0xd8 ;  /* 0x000000d804041836 */ /* 0x000fe20000000000 */
[----:B------:R-:W-:Y:S04]  /*7190*/  USEL UR52, UR4, URZ, UP0 ;  /* 0x000000ff04347287 */ /* 0x000fe80008000000 */
[----:B------:R-:W-:Y:S04]  /*71a0*/  @P1 PRMT R0, R0, 0x654, R4 ;  /* 0x0000065400001816 */ /* 0x000fe80000000004 */
[----:B------:R1:W-:Y:S04]  /*71b0*/  @P1 SYNCS.ARRIVE.TRANS64.RED.A1T0 RZ, [R0+URZ], RZ ;  /* 0x000000ff00ff19a7 */ /* 0x0003e800081004ff */
.L_x_114:
[----:B------:R-:W2:Y:S01]  /*71c0*/  @P1 SYNCS.PHASECHK.TRANS64.TRYWAIT P0, [R2+URZ+0xc0], R3 ;  /* 0x0000c003020015a7 */ /* 0x000ea200080011ff */
[----:B------:R-:W-:Y:S01]  /*71d0*/  BSSY B1, `(.L_x_115) ;  /* 0x0000017000017945 */ /* 0x000fe20003800000 */
[----:B--2---:R-:W-:Y:S03]  /*71e0*/  @P1 SEL R76, RZ, 0x1, !P0 ;  /* 0x00000001ff4c1807 */ /* 0x004fe60004000000 */
[----:B------:R-:W-:Y:S05]  /*71f0*/  @!P1 BRA `(.L_x_116) ;  /* 0x0000000000509947 */ /* 0x000fea0003800000 */
[----:B------:R-:W-:Y:S01]  /*7200*/  ISETP.NE.AND P1, PT, R77, RZ, PT ;  /* 0x000000ff4d00720c */ /* 0x000fe20003f25270 */
[----:B------:R-:W-:Y:S01]  /*7210*/  BSSY B0, `(.L_x_117) ;  /* 0x000000a000007945 */ /* 0x000fe20003800000 */
[----:B------:R-:W-:Y:S11]  /*7220*/  ISETP.NE.AND P0, PT, R76, RZ, PT ;  /* 0x000000ff4c00720c */ /* 0x000ff60003f05270 */
[----:B------:R-:W-:Y:S05]  /*7230*/  @P1 IMAD R4, R75, 0x800, R52 ;  /* 0x000008004b041824 */ /* 0x000fea00078e0234 */
[----:B------:R-:W-:Y:S05]  /*7240*/  @P1 LEA R4, R4, UR44, 0x2 ;  /* 0x0000002c04041c11 */ /* 0x000fea000f8e10ff */
[--C-:B-1----:R-:W-:Y:S02]  /*7250*/  @P1 IMAD.IADD R0, R72, 0x1, R4.reuse ;  /* 0x0000000148001824 */ /* 0x102fe400078e0204 */
[----:B------:R-:W-:Y:S01]  /*7260*/  @P1 IMAD.IADD R3, R73, 0x1, R4 ;  /* 0x0000000149031824 */ /* 0x000fe200078e0204 */
[----:B------:R-:W-:Y:S06]  /*7270*/  @P0 BRA `(.L_x_118) ;  /* 0x00000000000c0947 */ /* 0x000fec0003800000 */
[----:B------:R-:W-:Y:S04]  /*7280*/  SHF.L.U32 R74, R74, 0x1f, RZ ;  /* 0x0000001f4a4a7819 */ /* 0x000fe800000006ff */
[----:B------:R-:W1:Y:S02]  /*7290*/  SYNCS.PHASECHK.TRANS64.TRYWAIT P0, [R2+URZ+0xc0], R74 ;  /* 0x0000c04a020075a7 */ /* 0x000e6400080011ff */
[----:B-1----:R-:W-:Y:S05]  /*72a0*/  @!P0 BRA `(.L_x_119) ;  /* 0x00000018004c8947 */ /* 0x002fea0003800000 */
.L_x_118:
[----:B------:R-:W-:Y:S05]  /*72b0*/  BSYNC B0 ;  /* 0x0000000000007941 */ /* 0x000fea0003800000 */
.L_x_117:
[----:B------:R-:W-:Y:S11]  /*72c0*/  ISETP.NE.AND P0, PT, R77, RZ, PT ;  /* 0x000000ff4d00720c */ /* 0x000ff60003f05270 */
[----:B------:R-:W-:Y:S02]  /*72d0*/  @!UPT UIADD3 URZ, UPT, UPT, URZ, URZ, URZ ;  /* 0x000000fffffff290 */ /* 0x000fe4000fffe0ff */
[----:B-1----:R-:W-:Y:S01]  /*72e0*/  @P0 IADD3 R2, PT, PT, R73, R0, RZ ;  /* 0x0000000049020210 */ /* 0x002fe20007ffe0ff */
[----:B------:R-:W-:Y:S05]  /*72f0*/  @P0 WARPSYNC.ALL ;  /* 0x0000000000000948 */ /* 0x000fea0003800000 */
[----:B------:R2:W3:Y:S04]  /*7300*/  @P0 LDSM.16.M88.4 R44, [R4+0x400] ;  /* 0x00040000042c083b */ /* 0x0004e80000000200 */
[----:B------:R2:W4:Y:S04]  /*7310*/  @P0 LDSM.16.M88.4 R40, [R3+0x400] ;  /* 0x000400000328083b */ /* 0x0005280000000200 */
[----:B------:R2:W1:Y:S04]  /*7320*/  @P0 LDSM.16.M88.4 R32, [R0+0x400] ;  /* 0x000400000020083b */ /* 0x0004680000000200 */
[----:B------:R2:W1:Y:S02]  /*7330*/  @P0 LDSM.16.M88.4 R36, [R2+0x400] ;  /* 0x000400000224083b */ /* 0x0004640000000200 */
.L_x_116:
[----:B------:R-:W-:Y:S05]  /*7340*/  BSYNC B1 ;  /* 0x0000000000017941 */ /* 0x000fea0003800000 */
.L_x_115:
[----:B-12---:R-:W-:Y:S05]  /*7350*/  VIADD R0, R25, 0x20 ;  /* 0x0000002019007836 */ /* 0x006fea0000000000 */
[----:B------:R-:W-:Y:S04]  /*7360*/  SHF.R.U32.HI R0, RZ, 0x15, R0 ;  /* 0x00000015ff007819 */ /* 0x000fe80000011600 */
[----:B------:R-:W-:Y:S11]  /*7370*/  LOP3.LUT P0, RZ, R0, 0x3, R54, 0x48, !PT ;  /* 0x0000000300ff7812 */ /* 0x000ff60007804836 */
[----:B------:R-:W-:Y:S02]  /*7380*/  @!UPT UIADD3 URZ, UPT, UPT, URZ, URZ, URZ ;  /* 0x000000fffffff290 */ /* 0x000fe4000fffe0ff */
[----:B------:R-:W-:Y:S05]  /*7390*/  @!P0 BRA `(.L_x_120) ;  /* 0x0000000000408947 */ /* 0x000fea0003800000 */
[----:B------:R-:W1:Y:S01]  /*73a0*/  LDCU.64 UR8, c[0x4][0x70] ;  /* 0x01000e00ff0877ac */ /* 0x000e620008000a00 */
[----:B------:R-:W-:Y:S01]  /*73b0*/  MOV R3, 0x0 ;  /* 0x0000000000037802 */ /* 0x000fe20000000f00 */
[----:B------:R-:W-:Y:S02]  /*73c0*/  HFMA2 R12, -RZ, RZ, 0, 5.9604644775390625e-08 ;  /* 0x00000001ff0c7431 */ /* 0x000fe400000001ff */
[----:B------:R-:W-:Y:S02]  /*73d0*/  IMAD.MOV.U32 R8, RZ, RZ, 0x192 ;  /* 0x00000192ff087424 */ /* 0x000fe400078e00ff */
[----:B------:R-:W-:Y:S01]  /*73e0*/  IMAD.MOV.U32 R13, RZ, RZ, RZ ;  /* 0x000000ffff0d7224 */ /* 0x000fe200078e00ff */
[----:B------:R-:W2:Y:S01]  /*73f0*/  LDCU.64 UR6, c[0x4][0x78] ;  /* 0x01000f00ff0677ac */ /* 0x000ea20008000a00 */
[----:B------:R-:W3:Y:S01]  /*7400*/  LDC.64 R2, c[0x4][R3] ;  /* 0x0100000003027b82 */ /* 0x000ee20000000a00 */
[----:B------:R-:W5:Y:S01]  /*7410*/  LDCU.64 UR4, c[0x4][0x10] ;  /* 0x01000200ff0477ac */ /* 0x000f620008000a00 */
[----:B-1----:R-:W-:Y:S01]  /*7420*/  MOV R5, UR9 ;  /* 0x0000000900057c02 */ /* 0x002fe20008000f00 */
[----:B------:R-:W-:Y:S01]  /*7430*/  IMAD.U32 R4, RZ, RZ, UR8 ;  /* 0x00000008ff047e24 */ /* 0x000fe2000f8e00ff */
[----:B--2---:R-:W-:Y:S01]  /*7440*/  MOV R7, UR7 ;  /* 0x0000000700077c02 */ /* 0x004fe20008000f00 */
[----:B------:R-:W-:Y:S01]  /*7450*/  IMAD.U32 R6, RZ, RZ, UR6 ;  /* 0x00000006ff067e24 */ /* 0x000fe2000f8e00ff */
[----:B-----5:R-:W-:Y:S01]  /*7460*/  MOV R11, UR5 ;  /* 0x00000005000b7c02 */ /* 0x020fe20008000f00 */
[----:B------:R-:W-:Y:S02]  /*7470*/  IMAD.U32 R10, RZ, RZ, UR4 ;  /* 0x00000004ff0a7e24 */ /* 0x000fe4000f8e00ff */
[----:B------:R-:W-:Y:S07]  /*7480*/  LEPC R20, `(.L_x_120) ;  /* 0x000000001014794e */ /* 0x000fee0000000000 */
[----:B---34-:R-:W-:Y:S05]  /*7490*/  CALL.ABS.NOINC R2 ;  /* 0x0000000002007343 */ /* 0x018fea0003c00000 */
.L_x_120:
[----:B------:R-:W-:Y:S01]  /*74a0*/  ISETP.NE.AND P0, PT, R64, RZ, PT ;  /* 0x000000ff4000720c */ /* 0x000fe20003f05270 */
[----:B------:R-:W-:Y:S05]  /*74b0*/  WARPSYNC.ALL ;  /* 0x0000000000007948 */ /* 0x000fea0003800000 */
[----:B------:R-:W-:Y:S01]  /*74c0*/  R2UR UR4, R25 ;  /* 0x00000000190472ca */ /* 0x000fe200000e0000 */
[----:B------:R-:W-:Y:S01]  /*74d0*/  BSSY.RECONVERGENT B0, `(.L_x_121) ;  /* 0x0000063000007945 */ /* 0x000fe20003800200 */
[----:B---3--:R-:W-:Y:S02]  /*74e0*/  LOP3.LUT R0, R44, 0xffffe000, RZ, 0xc0, !PT ;  /* 0xffffe0002c007812 */ /* 0x008fe400078ec0ff */
[----:B------:R-:W-:Y:S02]  /*74f0*/  LOP3.LUT R2, R45, 0xffffe000, RZ, 0xc0, !PT ;  /* 0xffffe0002d027812 */ /* 0x000fe400078ec0ff */
[----:B------:R-:W-:Y:S02]  /*7500*/  LOP3.LUT R3, R46, 0xffffe000, RZ, 0xc0, !PT ;  /* 0xffffe0002e037812 */ /* 0x000fe400078ec0ff */
[----:B------:R-:W-:Y:S02]  /*7510*/  LOP3.LUT R20, R47, 0xffffe000, RZ, 0xc0, !PT ;  /* 0xffffe0002f147812 */ /* 0x000fe400078ec0ff */
[----:B----4-:R-:W-:Y:S02]  /*7520*/  LOP3.LUT R21, R40, 0xffffe000, RZ, 0xc0, !PT ;  /* 0xffffe00028157812 */ /* 0x010fe400078ec0ff */
[----:B------:R-:W-:Y:S01]  /*7530*/  LOP3.LUT R25, R41, 0xffffe000, RZ, 0xc0, !PT ;  /* 0xffffe00029197812 */ /* 0x000fe200078ec0ff */
[----:B------:R-:W1:Y:S01]  /*7540*/  LDTM.16dp128bit.x8 R4, tmem[UR4+0x20] ;  /* 0x00002004000479ee */ /* 0x000e620008180000 */
[----:B------:R-:W-:Y:S01]  /*7550*/  R2UR UR4, R71 ;  /* 0x00000000470472ca */ /* 0x000fe200000e0000 */
[----:B------:R-:W-:Y:S01]  /*7560*/  NOP ;  /* 0x0000000000007918 */ /* 0x000fe20000000000 */
[----:B------:R-:W-:Y:S02]  /*7570*/  LOP3.LUT R27, R42, 0xffffe000, RZ, 0xc0, !PT ;  /* 0xffffe0002a1b7812 */ /* 0x000fe400078ec0ff */
[----:B------:R-:W-:Y:S02]  /*7580*/  LOP3.LUT R28, R43, 0xffffe000, RZ, 0xc0, !PT ;  /* 0xffffe0002b1c7812 */ /* 0x000fe400078ec0ff */
[----:B------:R-:W-:Y:S02]  /*7590*/  LOP3.LUT R29, R32, 0xffffe000, RZ, 0xc0, !PT ;  /* 0xffffe000201d7812 */ /* 0x000fe400078ec0ff */
[----:B------:R-:W-:Y:S02]  /*75a0*/  LOP3.LUT R30, R33, 0xffffe000, RZ, 0xc0, !PT ;  /* 0xffffe000211e7812 */ /* 0x000fe400078ec0ff */
[----:B------:R-:W-:Y:S02]  /*75b0*/  LOP3.LUT R31, R34, 0xffffe000, RZ, 0xc0, !PT ;  /* 0xffffe000221f7812 */ /* 0x000fe400078ec0ff */
[----:B------:R-:W-:Y:S01]  /*75c0*/  LOP3.LUT R32, R35, 0xffffe000, RZ, 0xc0, !PT ;  /* 0xffffe00023207812 */ /* 0x000fe200078ec0ff */
[----:B------:R-:W-:Y:S01]  /*75d0*/  UIADD3 UR4, UPT, UPT, UR4, 0x140, URZ ;  /* 0x0000014004047890 */ /* 0x000fe2000fffe0ff */
[----:B------:R-:W-:Y:S02]  /*75e0*/  LOP3.LUT R33, R36, 0xffffe000, RZ, 0xc0, !PT ;  /* 0xffffe00024217812 */ /* 0x000fe400078ec0ff */
[----:B------:R-:W-:Y:S01]  /*75f0*/  LOP3.LUT R34, R37, 0xffffe000, RZ, 0xc0, !PT ;  /* 0xffffe00025227812 */ /* 0x000fe200078ec0ff */
[----:B------:R-:W-:Y:S01]  /*7600*/  UPRMT UR4, UR54, 0x654, UR4 ;  /* 0x0000065436047896 */ /* 0x000fe20008000004 */
[----:B------:R-:W-:Y:S02]  /*7610*/  LOP3.LUT R35, R38, 0xffffe000, RZ, 0xc0, !PT ;  /* 0xffffe00026237812 */ /* 0x000fe400078ec0ff */
[----:B------:R-:W-:Y:S01]  /*7620*/  LOP3.LUT R36, R39, 0xffffe000, RZ, 0xc0, !PT ;  /* 0xffffe00027247812 */ /* 0x000fe200078ec0ff */
[C---:B-1----:R-:W-:Y:S01]  /*7630*/  FMUL R4, R24.reuse, R4 ;  /* 0x0000000418047220 */ /* 0x042fe20000400000 */
[C---:B------:R-:W-:Y:S01]  /*7640*/  FMUL R5, R24.reuse, R5 ;  /* 0x0000000518057220 */ /* 0x040fe20000400000 */
[C---:B------:R-:W-:Y:S01]  /*7650*/  FMUL R6, R24.reuse, R6 ;  /* 0x0000000618067220 */ /* 0x040fe20000400000 */
[----:B------:R-:W-:Y:S01]  /*7660*/  FMUL R7, R24, R7 ;  /* 0x0000000718077220 */ /* 0x000fe20000400000 */
[----:B------:R-:W-:Y:S01]  /*7670*/  FFMA R4, R26, R0, R4 ;  /* 0x000000001a047223 */ /* 0x000fe20000000004 */
[----:B------:R-:W-:Y:S02]  /*7680*/  IMAD.U32 R0, RZ, RZ, UR45 ;  /* 0x0000002dff007e24 */ /* 0x000fe4000f8e00ff */
[----:B------:R-:W-:Y:S01]  /*7690*/  FMUL R8, R24, R8 ;  /* 0x0000000818087220 */ /* 0x000fe20000400000 */
[----:B------:R-:W-:Y:S01]  /*76a0*/  FFMA R5, R26, R2, R5 ;  /* 0x000000021a057223 */ /* 0x000fe20000000005 */
[----:B------:R-:W-:Y:S01]  /*76b0*/  FMUL R9, R24, R9 ;  /* 0x0000000918097220 */ /* 0x000fe20000400000 */
[----:B------:R-:W-:Y:S01]  /*76c0*/  F2FP.TF32.F32.PACK_B R4, R4 ;  /* 0x00000004ff04723e */ /* 0x000fe200024050ff */
[----:B------:R-:W-:Y:S01]  /*76d0*/  FFMA R6, R26, R3, R6 ;  /* 0x000000031a067223 */ /* 0x000fe20000000006 */
[----:B------:R-:W-:Y:S01]  /*76e0*/  FMUL R10, R24, R10 ;  /* 0x0000000a180a7220 */ /* 0x000fe20000400000 */
[----:B------:R-:W-:Y:S01]  /*76f0*/  F2FP.TF32.F32.PACK_B R5, R5 ;  /* 0x00000005ff05723e */ /* 0x000fe200024050ff */
[----:B------:R-:W-:Y:S01]  /*7700*/  FFMA R7, R26, R20, R7 ;  /* 0x000000141a077223 */ /* 0x000fe20000000007 */
[----:B------:R-:W-:Y:S01]  /*7710*/  IMAD R0, R0, 0x800, R52 ;  /* 0x0000080000007824 */ /* 0x000fe200078e0234 */
[----:B------:R-:W-:Y:S01]  /*7720*/  F2FP.TF32.F32.PACK_B R6, R6 ;  /* 0x00000006ff06723e */ /* 0x000fe200024050ff */
[----:B------:R-:W-:Y:S01]  /*7730*/  FMUL R11, R24, R11 ;  /* 0x0000000b180b7220 */ /* 0x000fe20000400000 */
[----:B------:R-:W-:Y:S01]  /*7740*/  FFMA R8, R26, R21, R8 ;  /* 0x000000151a087223 */ /* 0x000fe20000000008 */
[----:B------:R-:W-:Y:S01]  /*7750*/  F2FP.TF32.F32.PACK_B R7, R7 ;  /* 0x00000007ff07723e */ /* 0x000fe200024050ff */
[----:B------:R-:W-:Y:S01]  /*7760*/  FMUL R12, R24, R12 ;  /* 0x0000000c180c7220 */ /* 0x000fe20000400000 */
[----:B------:R-:W-:Y:S01]  /*7770*/  LEA R0, R0, UR44, 0x2 ;  /* 0x0000002c00007c11 */ /* 0x000fe2000f8e10ff */
[----:B------:R-:W-:Y:S01]  /*7780*/  FFMA R9, R26, R25, R9 ;  /* 0x000000191a097223 */ /* 0x000fe20000000009 */
[----:B------:R-:W-:Y:S01]  /*7790*/  FMUL R13, R24, R13 ;  /* 0x0000000d180d7220 */ /* 0x000fe20000400000 */
        /* <DEDUP_REMOVED lines=12> */
[C---:B------:R-:W-:Y:S01]  /*7860*/  IADD3 R2, PT, PT, R73.reuse, 0x400, R0 ;  /* 0x0000040049027810 */ /* 0x040fe20007ffe000 */
[C---:B------:R-:W-:Y:S01]  /*7870*/  FFMA R16, R26.reuse, R33, R16 ;  /* 0x000000211a107223 */ /* 0x040fe20000000010 */
[----:B------:R-:W-:Y:S01]  /*7880*/  F2FP.TF32.F32.PACK_B R8, R8 ;  /* 0x00000008ff08723e */ /* 0x000fe200024050ff */
[----:B------:R-:W-:Y:S01]  /*7890*/  SYNCS.ARRIVE.TRANS64.RED.A1T0 RZ, [UR4], RZ ;  /* 0x000000ffffff79a7 */ /* 0x000fe20008100404 */
[----:B------:R1:W-:Y:S01]  /*78a0*/  STSM.16.M88.4 [R0+0x400], R4 ;  /* 0x0004000400007844 */ /* 0x0003e20000000200 */
[----:B------:R-:W-:Y:S01]  /*78b0*/  F2FP.TF32.F32.PACK_B R9, R9 ;  /* 0x00000009ff09723e */ /* 0x000fe200024050ff */
[C---:B------:R-:W-:Y:S01]  /*78c0*/  FFMA R17, R26.reuse, R34, R17 ;  /* 0x000000221a117223 */ /* 0x040fe20000000011 */
[----:B------:R-:W-:Y:S01]  /*78d0*/  F2FP.TF32.F32.PACK_B R10, R10 ;  /* 0x0000000aff0a723e */ /* 0x000fe200024050ff */
[C---:B------:R-:W-:Y:S01]  /*78e0*/  FFMA R18, R26.reuse, R35, R18 ;  /* 0x000000231a127223 */ /* 0x040fe20000000012 */
[----:B------:R-:W-:Y:S01]  /*78f0*/  F2FP.TF32.F32.PACK_B R11, R11 ;  /* 0x0000000bff0b723e */ /* 0x000fe200024050ff */
[----:B------:R-:W-:Y:S01]  /*7900*/  FFMA R19, R26, R36, R19 ;  /* 0x000000241a137223 */ /* 0x000fe20000000013 */
[----:B------:R-:W-:Y:S02]  /*7910*/  IADD3 R72, PT, PT, R72, 0x400, R0 ;  /* 0x0000040048487810 */ /* 0x000fe40007ffe000 */
[----:B------:R-:W-:Y:S01]  /*7920*/  F2FP.TF32.F32.PACK_B R12, R12 ;  /* 0x0000000cff0c723e */ /* 0x000fe200024050ff */
        /* <DEDUP_REMOVED lines=20> */
[----:B------:R-:W-:Y:S02]  /*7a70*/  ULEA UR5, UR45, UR44, 0xd ;  /* 0x0000002c2d057291 */ /* 0x000fe4000f8e68ff */
[----:B------:R-:W-:Y:S02]  /*7a80*/  UIADD3 UR9, UPT, UPT, UR49, 0x20, URZ ;  /* 0x0000002031097890 */ /* 0x000fe4000fffe0ff */
[----:B------:R-:W-:Y:S01]  /*7a90*/  UIADD3 UR8, UPT, UPT, UR5, 0x400, URZ ;  /* 0x0000040005087890 */ /* 0x000fe2000fffe0ff */
[----:B------:R-:W-:Y:S01]  /*7aa0*/  UMOV UR10, UR50 ;  /* 0x00000032000a7c82 */ /* 0x000fe20008000000 */
[----:B------:R-:W-:Y:S01]  /*7ab0*/  UMOV UR11, UR36 ;  /* 0x00000024000b7c82 */ /* 0x000fe20008000000 */
[----:B--2---:R-:W-:Y:S04]  /*7ac0*/  UIADD3 UR4, UP0, UPT, UR6, 0x680, URZ ;  /* 0x0000068006047890 */ /* 0x004fe8000ff1e0ff */
[----:B------:R-:W-:Y:S09]  /*7ad0*/  UIADD3.X UR5, UPT, UPT, URZ, UR7, URZ, UP0, !UPT ;  /* 0x00000007ff057290 */ /* 0x000ff200087fe4ff */
[----:B------:R2:W-:Y:S02]  /*7ae0*/  UTMASTG.3D [UR8], [UR4] ;  /* 0x00000008040073b5 */ /* 0x0005e40008010000 */
[----:B--2---:R0:W-:Y:S02]  /*7af0*/  UTMACMDFLUSH ;  /* 0x00000000000079b7 */ /* 0x0041e40000000000 */
.L_x_122:
[----:B------:R-:W-:Y:S05]  /*7b00*/  BSYNC.RECONVERGENT B0 ;  /* 0x0000000000007941 */ /* 0x000fea0003800200 */
.L_x_121:
[----:B------:R-:W-:Y:S01]  /*7b10*/  UIADD3 UR4, UPT, UPT, UR45, 0x1, URZ ;  /* 0x000000012d047890 */ /* 0x000fe2000fffe0ff */
[----:B------:R-:W-:Y:S03]  /*7b20*/  BSSY.RECONVERGENT B0, `(.L_x_123) ;  /* 0x0000008000007945 */ /* 0x000fe60003800200 */
[----:B------:R-:W-:Y:S04]  /*7b30*/  UISETP.NE.AND UP0, UPT, UR4, 0x3, UPT ;  /* 0x000000030400788c */ /* 0x000fe8000bf05270 */
[----:B------:R-:W-:Y:S02]  /*7b40*/  UISETP.EQ.XOR UP1, UPT, UR47, 0x3, !UP0 ;  /* 0x000000032f00788c */ /* 0x000fe4000c722a70 */
[----:B------:R-:W-:Y:S02]  /*7b50*/  USEL UR46, UR4, URZ, UP0 ;  /* 0x000000ff042e7287 */ /* 0x000fe40008000000 */
[----:B------:R-:W-:Y:S04]  /*7b60*/  USEL UR5, URZ, 0x1, !UP1 ;  /* 0x00000001ff057887 */ /* 0x000fe8000c800000 */
[----:B------:R-:W-:Y:S01]  /*7b70*/  ULOP3.LUT UR55, UR55, UR5, URZ, 0x3c, !UPT ;  /* 0x0000000537377292 */ /* 0x000fe2000f8e3cff */
[----:B------:R-:W-:Y:S11]  /*7b80*/  @P0 BRA `(.L_x_124) ;  /* 0x0000000000040947 */ /* 0x000ff60003800000 */
[----:B------:R-:W-:Y:S04]  /*7b90*/  DEPBAR.LE SB0, 0x1 ;  /* 0x000080400000791a */ /* 0x000fe80000000000 */
.L_x_124:
[----:B------:R-:W-:Y:S05]  /*7ba0*/  BSYNC.RECONVERGENT B0 ;  /* 0x0000000000007941 */ /* 0x000fea0003800200 */
.L_x_123:
[----:B------:R-:W-:Y:S01]  /*7bb0*/  BAR.SYNC.DEFER_BLOCKING 0x1, 0x80 ;  /* 0x0042000000007b1d */ /* 0x000fe20000010000 */
[----:B------:R-:W-:Y:S01]  /*7bc0*/  UISETP.NE.AND UP0, UPT, UR53, -0x2, UPT ;  /* 0xfffffffe3500788c */ /* 0x000fe2000bf05270 */
[----:B------:R-:W-:Y:S08]  /*7bd0*/  IADD3 R22, PT, PT, R22, 0x1, RZ ;  /* 0x0000000116167810 */ /* 0x000ff00007ffe0ff */
[----:B------:R-:W-:Y:S05]  /*7be0*/  BRA.U !UP0, `(.L_x_125) ;  /* 0x0000000108287547 */ /* 0x000fea000b800000 */
[----:B------:R-:W-:Y:S01]  /*7bf0*/  ISETP.NE.AND P0, PT, R70, RZ, PT ;  /* 0x000000ff4600720c */ /* 0x000fe20003f05270 */
[----:B-1----:R-:W-:Y:S01]  /*7c00*/  IMAD.U32 R2, RZ, RZ, UR52 ;  /* 0x00000034ff027e24 */ /* 0x002fe2000f8e00ff */
[----:B------:R-:W-:Y:S01]  /*7c10*/  UIADD3 UR4, UPT, UPT, UR52, 0x1, URZ ;  /* 0x0000000134047890 */ /* 0x000fe2000fffe0ff */
[----:B------:R-:W-:Y:S03]  /*7c20*/  IMAD.U32 R0, RZ, RZ, UR54 ;  /* 0x00000036ff007e24 */ /* 0x000fe6000f8e00ff */
[----:B------:R-:W-:Y:S04]  /*7c30*/  UISETP.NE.AND UP0, UPT, UR4, 0x3, UPT ;  /* 0x000000030400788c */ /* 0x000fe8000bf05270 */
[----:B------:R-:W-:Y:S03]  /*7c40*/  USEL UR52, UR4, URZ, UP0 ;  /* 0x000000ff04347287 */ /* 0x000fe60008000000 */
[----:B------:R-:W-:Y:S05]  /*7c50*/  @P0 LEA R2, R2, UR44, 0x3 ;  /* 0x0000002c02020c11 */ /* 0x000fea000f8e18ff */
[----:B------:R-:W-:Y:S05]  /*7c60*/  @P0 VIADD R2, R2, 0xd8 ;  /* 0x000000d802020836 */ /* 0x000fea0000000000 */
[----:B------:R-:W-:Y:S04]  /*7c70*/  @P0 PRMT R0, R0, 0x654, R2 ;  /* 0x0000065400000816 */ /* 0x000fe80000000002 */
[----:B------:R2:W-:Y:S03]  /*7c80*/  @P0 SYNCS.ARRIVE.TRANS64.RED.A1T0 RZ, [R0+URZ], RZ ;  /* 0x000000ff00ff09a7 */ /* 0x0005e600081004ff */
.L_x_125:
[----:B------:R-:W-:Y:S01]  /*7c90*/  R2UR UR6, R69 ;  /* 0x00000000450672ca */ /* 0x000fe200000e0000 */
[----:B------:R-:W-:Y:S01]  /*7ca0*/  UIADD3 UR53, UPT, UPT, UR53, 0x2, URZ ;  /* 0x0000000235357890 */ /* 0x000fe2000fffe0ff */
[----:B------:R-:W-:Y:S02]  /*7cb0*/  R2UR UR5, R55 ;  /* 0x00000000370572ca */ /* 0x000fe400000e0000 */
[----:B------:R-:W-:Y:S02]  /*7cc0*/  R2UR UR4, R56 ;  /* 0x00000000380472ca */ /* 0x000fe400000e0000 */
[----:B------:R-:W-:Y:S02]  /*7cd0*/  R2UR UR36, R67 ;  /* 0x00000000432472ca */ /* 0x000fe400000e0000 */
[----:B------:R-:W-:Y:S02]  /*7ce0*/  ISETP.NE.AND P0, PT, R59, 0x2, PT ;  /* 0x000000023b00780c */ /* 0x000fe40003f05270 */
[----:B------:R-:W-:Y:S02]  /*7cf0*/  ISETP.NE.AND P1, PT, R22, 0x4, PT ;  /* 0x000000041600780c */ /* 0x000fe40003f25270 */
[----:B-1----:R-:W-:Y:S01]  /*7d00*/  SEL R2, RZ, 0x1, P0 ;  /* 0x00000001ff027807 */ /* 0x002fe20000000000 */
[----:B------:R-:W-:Y:S01]  /*7d10*/  UISETP.NE.AND UP0, UPT, UR6, URZ, UPT ;  /* 0x000000ff0600728c */ /* 0x000fe2000bf05270 */
[----:B--2---:R-:W-:Y:S01]  /*7d20*/  SEL R0, RZ, 0x1, P1 ;  /* 0x00000001ff007807 */ /* 0x004fe20000800000 */
[----:B------:R-:W-:Y:S01]  /*7d30*/  UIADD3 UR32, UPT, UPT, UR37, UR5, URZ ;  /* 0x0000000525207290 */ /* 0x000fe2000fffe0ff */
[----:B------:R-:W-:Y:S01]  /*7d40*/  LOP3.LUT R60, R60, R2, RZ, 0x3c, !PT ;  /* 0x000000023c3c7212 */ /* 0x000fe200078e3cff */
[----:B------:R-:W-:Y:S01]  /*7d50*/  UIADD3 UR29, UPT, UPT, UR38, UR4, URZ ;  /* 0x00000004261d7290 */ /* 0x000fe2000fffe0ff */
[----:B------:R-:W-:Y:S02]  /*7d60*/  LOP3.LUT R61, R61, R0, RZ, 0x3c, !PT ;  /* 0x000000003d3d7212 */ /* 0x000fe400078e3cff */
[----:B------:R-:W-:Y:S02]  /*7d70*/  SEL R59, R59, RZ, P0 ;  /* 0x000000ff3b3b7207 */ /* 0x000fe40000000000 */
[----:B------:R-:W-:Y:S01]  /*7d80*/  SEL R22, R22, RZ, P1 ;  /* 0x000000ff16167207 */ /* 0x000fe20000800000 */
[----:B------:R-:W-:Y:S06]  /*7d90*/  BRA.U UP0, `(.L_x_126) ;  /* 0xffffffd900b07547 */ /* 0x000fec000b83ffff */
[----:B------:R-:W-:-:S13]  /*7da0*/  R2UR UR4, R57 ;  /* 0x00000000390472ca */ /* 0x000fda00000e0000 */
[----:B------:R-:W-:-:S09]  /*7db0*/  UISETP.NE.AND UP0, UPT, UR4, URZ, UPT ;  /* 0x000000ff0400728c */ /* 0x000fd2000bf05270 */
[----:B------:R-:W-:Y:S05]  /*7dc0*/  BRA.U !UP0, `(.L_x_127) ;  /* 0x0000000108487547 */ /* 0x000fea000b800000 */
[----:B------:R-:W1:Y:S02]  /*7dd0*/  LDCU.64 UR4, c[0x0][0x890] ;  /* 0x00011200ff0477ac */ /* 0x000e640008000a00 */
[----:B-1----:R-:W-:-:S04]  /*7de0*/  UISETP.NE.U32.AND UP0, UPT, UR4, URZ, UPT ;  /* 0x000000ff0400728c */ /* 0x002fc8000bf05070 */
[----:B------:R-:W-:-:S09]  /*7df0*/  UISETP.NE.AND.EX UP0, UPT, UR5, URZ, UPT, UP0 ;  /* 0x000000ff0500728c */ /* 0x000fd2000bf05300 */
[----:B------:R-:W-:Y:S05]  /*7e00*/  BRA.U UP0, `(.L_x_128) ;  /* 0x00000001000c7547 */ /* 0x000fea000b800000 */
[----:B------:R-:W-:-:S13]  /*7e10*/  FSETP.NEU.AND P0, PT, R26, RZ, PT ;  /* 0x000000ff1a00720b */ /* 0x000fda0003f0d000 */
[----:B------:R-:W-:Y:S05]  /*7e20*/  @!P0 EXIT ;  /* 0x000000000000894d */ /* 0x000fea0003800000 */
[----:B------:R-:W-:Y:S05]  /*7e30*/  BRA `(.L_x_127) ;  /* 0x00000000002c7947 */ /* 0x000fea0003800000 */
.L_x_128:
[----:B------:R-:W-:Y:S01]  /*7e40*/  ISETP.NE.AND P0, PT, R58, RZ, PT ;  /* 0x000000ff3a00720c */ /* 0x000fe20003f05270 */
[----:B------:R-:W-:-:S12]  /*7e50*/  BSSY.RECONVERGENT B0, `(.L_x_127) ;  /* 0x0000009000007945 */ /* 0x000fd80003800200 */
[----:B------:R-:W-:Y:S05]  /*7e60*/  @P0 BRA `(.L_x_129) ;  /* 0x0000000000140947 */ /* 0x000fea0003800000 */
[----:B------:R-:W1:Y:S02]  /*7e70*/  LDCU.64 UR4, c[0x0][0x888] ;  /* 0x00011100ff0477ac */ /* 0x000e640008000a00 */
[----:B-1----:R-:W-:-:S04]  /*7e80*/  ISETP.NE.U32.AND P0, PT, RZ, UR4, PT ;  /* 0x00000004ff007c0c */ /* 0x002fc8000bf05070 */
[----:B------:R-:W-:-:S13]  /*7e90*/  ISETP.NE.AND.EX P0, PT, RZ, UR5, PT, P0 ;  /* 0x00000005ff007c0c */ /* 0x000fda000bf05300 */
[----:B------:R-:W-:Y:S05]  /*7ea0*/  @!P0 EXIT ;  /* 0x000000000000894d */ /* 0x000fea0003800000 */
[----:B------:R-:W-:Y:S05]  /*7eb0*/  BRA `(.L_x_130) ;  /* 0x0000000000087947 */ /* 0x000fea0003800000 */
.L_x_129:
[----:B------:R-:W-:-:S13]  /*7ec0*/  FSETP.NEU.AND P0, PT, R26, RZ, PT ;  /* 0x000000ff1a00720b */ /* 0x000fda0003f0d000 */
[----:B------:R-:W-:Y:S05]  /*7ed0*/  @!P0 EXIT ;  /* 0x000000000000894d */ /* 0x000fea0003800000 */
.L_x_130:
[----:B------:R-:W-:Y:S05]  /*7ee0*/  BSYNC.RECONVERGENT B0 ;  /* 0x0000000000007941 */ /* 0x000fea0003800200 */
.L_x_127:
[----:B------:R-:W-:Y:S01]  /*7ef0*/  ULEA UR4, UR52, UR44, 0x3 ;  /* 0x0000002c34047291 */ /* 0x000fe2000f8e18ff */
[----:B------:R-:W-:-:S04]  /*7f00*/  DEPBAR.LE SB0, 0x0 ;  /* 0x000080000000791a */ /* 0x000fc80000000000 */
[----:B------:R-:W-:-:S04]  /*7f10*/  UIADD3 UR4, UPT, UPT, UR4, 0xd8, URZ ;  /* 0x000000d804047890 */ /* 0x000fc8000fffe0ff */
[----:B------:R-:W-:-:S09]  /*7f20*/  UPRMT UR4, UR54, 0x654, UR4 ;  /* 0x0000065436047896 */ /* 0x000fd20008000004 */
[----:B------:R-:W-:Y:S01]  /*7f30*/  SYNCS.ARRIVE.TRANS64.RED.A1T0 RZ, [UR4], RZ ;  /* 0x000000ffffff79a7 */ /* 0x000fe20008100404 */
[----:B------:R-:W-:Y:S05]  /*7f40*/  EXIT ;  /* 0x000000000000794d */ /* 0x000fea0003800000 */
.L_x_25:
[----:B--2---:R2:W3:Y:S02]  /*7f50*/  SYNCS.PHASECHK.TRANS64.TRYWAIT P0, [R0+URZ+0x170], R2 ;  /* 0x00017002000075a7 */ /* 0x0044e400080011ff */
[----:B---3--:R-:W-:Y:S05]  /*7f60*/  @!P0 NANOSLEEP.SYNCS 0x989680 ;  /* 0x009896800000895d */ /* 0x008fea0003900000 */
[----:B------:R-:W3:Y:S02]  /*7f70*/  @!P0 SYNCS.PHASECHK.TRANS64 P0, [R0+URZ+0x170], R2 ;  /* 0x00017002000085a7 */ /* 0x000ee400080010ff */
[----:B---3--:R-:W-:Y:S05]  /*7f80*/  @!P0 BRA `(.L_x_25) ;  /* 0xfffffffc00f08947 */ /* 0x008fea000383ffff */
[----:B------:R-:W-:Y:S05]  /*7f90*/  BRA `(.L_x_131) ;  /* 0xffffff9800e07947 */ /* 0x000fea000383ffff */
.L_x_28:
[----:B-1----:R-:W-:-:S07]  /*7fa0*/  MOV R0, UR33 ;  /* 0x0000002100007c02 */ /* 0x002fce0008000f00 */
.L_x_132:
[----:B-1----:R1:W2:Y:S02]  /*7fb0*/  SYNCS.PHASECHK.TRANS64.TRYWAIT P0, [R0+URZ+0x60], R3 ;  /* 0x00006003000075a7 */ /* 0x0022a400080011ff */
[----:B--2---:R-:W-:Y:S05]  /*7fc0*/  @!P0 NANOSLEEP.SYNCS 0x989680 ;  /* 0x009896800000895d */ /* 0x004fea0003900000 */
[----:B------:R-:W2:Y:S02]  /*7fd0*/  @!P0 SYNCS.PHASECHK.TRANS64 P0, [R0+URZ+0x60], R3 ;  /* 0x00006003000085a7 */ /* 0x000ea400080010ff */
[----:B--2---:R-:W-:Y:S05]  /*7fe0*/  @!P0 BRA `(.L_x_132) ;  /* 0xfffffffc00f08947 */ /* 0x004fea000383ffff */
[----:B------:R-:W-:Y:S05]  /*7ff0*/  BRA `(.L_x_27) ;  /* 0xffffff9c002c7947 */ /* 0x000fea000383ffff */
.L_x_35:
[----:B-1----:R-:W-:-:S07]  /*8000*/  MOV R0, UR17 ;  /* 0x0000001100007c02 */ /* 0x002fce0008000f00 */
.L_x_133:
[----:B-1----:R1:W2:Y:S02]  /*8010*/  SYNCS.PHASECHK.TRANS64.TRYWAIT P0, [R0+URZ+0x60], R3 ;  /* 0x00006003000075a7 */ /* 0x0022a400080011ff */
[----:B--2---:R-:W-:Y:S05]  /*8020*/  @!P0 NANOSLEEP.SYNCS 0x989680 ;  /* 0x009896800000895d */ /* 0x004fea0003900000 */
[----:B------:R-:W2:Y:S02]  /*8030*/  @!P0 SYNCS.PHASECHK.TRANS64 P0, [R0+URZ+0x60], R3 ;  /* 0x00006003000085a7 */ /* 0x000ea400080010ff */
[----:B--2---:R-:W-:Y:S05]  /*8040*/  @!P0 BRA `(.L_x_133) ;  /* 0xfffffffc00f08947 */ /* 0x004fea000383ffff */
[----:B------:R-:W-:Y:S05]  /*8050*/  BRA `(.L_x_34) ;  /* 0xffffff9c00f87947 */ /* 0x000fea000383ffff */
.L_x_40:
[----:B-1----:R1:W2:Y:S02]  /*8060*/  SYNCS.PHASECHK.TRANS64.TRYWAIT P0, [R3+URZ+0x100], R0 ;  /* 0x00010000030075a7 */ /* 0x0022a400080011ff */
[----:B--2---:R-:W-:Y:S05]  /*8070*/  @!P0 NANOSLEEP.SYNCS 0x989680 ;  /* 0x009896800000895d */ /* 0x004fea0003900000 */
[----:B------:R-:W2:Y:S02]  /*8080*/  @!P0 SYNCS.PHASECHK.TRANS64 P0, [R3+URZ+0x100], R0 ;  /* 0x00010000030085a7 */ /* 0x000ea400080010ff */
[----:B--2---:R-:W-:Y:S05]  /*8090*/  @!P0 BRA `(.L_x_40) ;  /* 0xfffffffc00f08947 */ /* 0x004fea000383ffff */
[----:B------:R-:W-:Y:S05]  /*80a0*/  BRA `(.L_x_134) ;  /* 0xffffffa000ac7947 */ /* 0x000fea000383ffff */
.L_x_44:
[----:B------:R-:W-:-:S07]  /*80b0*/  MOV R0, UR4 ;  /* 0x0000000400007c02 */ /* 0x000fce0008000f00 */
.L_x_135:
[----:B-1----:R1:W2:Y:S02]  /*80c0*/  SYNCS.PHASECHK.TRANS64.TRYWAIT P0, [R0+URZ], R2 ;  /* 0x00000002000075a7 */ /* 0x0022a400080011ff */
[----:B--2---:R-:W-:Y:S05]  /*80d0*/  @!P0 NANOSLEEP.SYNCS 0x989680 ;  /* 0x009896800000895d */ /* 0x004fea0003900000 */
[----:B------:R-:W2:Y:S02]  /*80e0*/  @!P0 SYNCS.PHASECHK.TRANS64 P0, [R0+URZ], R2 ;  /* 0x00000002000085a7 */ /* 0x000ea400080010ff */
[----:B--2---:R-:W-:Y:S05]  /*80f0*/  @!P0 BRA `(.L_x_135) ;  /* 0xfffffffc00f08947 */ /* 0x004fea000383ffff */
[----:B------:R-:W-:Y:S05]  /*8100*/  BRA `(.L_x_136) ;  /* 0xffffffa800587947 */ /* 0x000fea000383ffff */
.L_x_45:
[----:B------:R-:W-:-:S07]  /*8110*/  MOV R0, UR5 ;  /* 0x0000000500007c02 */ /* 0x000fce0008000f00 */
.L_x_137:
[----:B-1----:R1:W2:Y:S02]  /*8120*/  SYNCS.PHASECHK.TRANS64.TRYWAIT P0, [R0+URZ], R3 ;  /* 0x00000003000075a7 */ /* 0x0022a400080011ff */
[----:B--2---:R-:W-:Y:S05]  /*8130*/  @!P0 NANOSLEEP.SYNCS 0x989680 ;  /* 0x009896800000895d */ /* 0x004fea0003900000 */
[----:B------:R-:W2:Y:S02]  /*8140*/  @!P0 SYNCS.PHASECHK.TRANS64 P0, [R0+URZ], R3 ;  /* 0x00000003000085a7 */ /* 0x000ea400080010ff */
[----:B--2---:R-:W-:Y:S05]  /*8150*/  @!P0 BRA `(.L_x_137) ;  /* 0xfffffffc00f08947 */ /* 0x004fea000383ffff */
[----:B------:R-:W-:Y:S05]  /*8160*/  BRA `(.L_x_138) ;  /* 0xffffffa800647947 */ /* 0x000fea000383ffff */
.L_x_46:
[----:B------:R-:W-:-:S07]  /*8170*/  MOV R0, UR5 ;  /* 0x0000000500007c02 */ /* 0x000fce0008000f00 */
.L_x_139:
[----:B-1----:R1:W2:Y:S02]  /*8180*/  SYNCS.PHASECHK.TRANS64.TRYWAIT P0, [R0+URZ], R3 ;  /* 0x00000003000075a7 */ /* 0x0022a400080011ff */
[----:B--2---:R-:W-:Y:S05]  /*8190*/  @!P0 NANOSLEEP.SYNCS 0x989680 ;  /* 0x009896800000895d */ /* 0x004fea0003900000 */
[----:B------:R-:W2:Y:S02]  /*81a0*/  @!P0 SYNCS.PHASECHK.TRANS64 P0, [R0+URZ], R3 ;  /* 0x00000003000085a7 */ /* 0x000ea400080010ff */
[----:B--2---:R-:W-:Y:S05]  /*81b0*/  @!P0 BRA `(.L_x_139) ;  /* 0xfffffffc00f08947 */ /* 0x004fea000383ffff */
[----:B------:R-:W-:Y:S05]  /*81c0*/  BRA `(.L_x_140) ;  /* 0xffffffa800707947 */ /* 0x000fea000383ffff */
.L_x_47:
[----:B------:R-:W-:-:S07]  /*81d0*/  MOV R0, UR5 ;  /* 0x0000000500007c02 */ /* 0x000fce0008000f00 */
.L_x_141:
[----:B-1----:R1:W2:Y:S02]  /*81e0*/  SYNCS.PHASECHK.TRANS64.TRYWAIT P0, [R0+URZ], R3 ;  /* 0x00000003000075a7 */ /* 0x0022a400080011ff */
[----:B--2---:R-:W-:Y:S05]  /*81f0*/  @!P0 NANOSLEEP.SYNCS 0x989680 ;  /* 0x009896800000895d */ /* 0x004fea0003900000 */
[----:B------:R-:W2:Y:S02]  /*8200*/  @!P0 SYNCS.PHASECHK.TRANS64 P0, [R0+URZ], R3 ;  /* 0x00000003000085a7 */ /* 0x000ea400080010ff */
[----:B--2---:R-:W-:Y:S05]  /*8210*/  @!P0 BRA `(.L_x_141) ;  /* 0xfffffffc00f08947 */ /* 0x004fea000383ffff */
[----:B------:R-:W-:Y:S05]  /*8220*/  BRA `(.L_x_142) ;  /* 0xffffffa8007c7947 */ /* 0x000fea000383ffff */
.L_x_48:
[----:B------:R-:W-:-:S07]  /*8230*/  MOV R0, UR5 ;  /* 0x0000000500007c02 */ /* 0x000fce0008000f00 */
.L_x_143:
[----:B-1----:R1:W2:Y:S02]  /*8240*/  SYNCS.PHASECHK.TRANS64.TRYWAIT P0, [R0+URZ], R3 ;  /* 0x00000003000075a7 */ /* 0x0022a400080011ff */
[----:B--2---:R-:W-:Y:S05]  /*8250*/  @!P0 NANOSLEEP.SYNCS 0x989680 ;  /* 0x009896800000895d */ /* 0x004fea0003900000 */
[----:B------:R-:W2:Y:S02]  /*8260*/  @!P0 SYNCS.PHASECHK.TRANS64 P0, [R0+URZ], R3 ;  /* 0x00000003000085a7 */ /* 0x000ea400080010ff */
[----:B--2---:R-:W-:Y:S05]  /*8270*/  @!P0 BRA `(.L_x_143) ;  /* 0xfffffffc00f08947 */ /* 0x004fea000383ffff */
[----:B------:R-:W-:Y:S05]  /*8280*/  BRA `(.L_x_144) ;  /* 0xffffffa800887947 */ /* 0x000fea000383ffff */
.L_x_49:
[----:B------:R-:W-:-:S07]  /*8290*/  MOV R0, UR5 ;  /* 0x0000000500007c02 */ /* 0x000fce0008000f00 */
.L_x_145:
[----:B-1----:R1:W2:Y:S02]  /*82a0*/  SYNCS.PHASECHK.TRANS64.TRYWAIT P0, [R0+URZ], R3 ;  /* 0x00000003000075a7 */ /* 0x0022a400080011ff */
[----:B--2---:R-:W-:Y:S05]  /*82b0*/  @!P0 NANOSLEEP.SYNCS 0x989680 ;  /* 0x009896800000895d */ /* 0x004fea0003900000 */
[----:B------:R-:W2:Y:S02]  /*82c0*/  @!P0 SYNCS.PHASECHK.TRANS64 P0, [R0+URZ], R3 ;  /* 0x00000003000085a7 */ /* 0x000ea400080010ff */
[----:B--2---:R-:W-:Y:S05]  /*82d0*/  @!P0 BRA `(.L_x_145) ;  /* 0xfffffffc00f08947 */ /* 0x004fea000383ffff */
[----:B------:R-:W-:Y:S05]  /*82e0*/  BRA `(.L_x_146) ;  /* 0xffffffa800947947 */ /* 0x000fea000383ffff */
.L_x_50:
[----:B------:R-:W-:-:S07]  /*82f0*/  MOV R0, UR5 ;  /* 0x0000000500007c02 */ /* 0x000fce0008000f00 */
.L_x_147:
[----:B-1----:R1:W2:Y:S02]  /*8300*/  SYNCS.PHASECHK.TRANS64.TRYWAIT P0, [R0+URZ], R3 ;  /* 0x00000003000075a7 */ /* 0x0022a400080011ff */
[----:B--2---:R-:W-:Y:S05]  /*8310*/  @!P0 NANOSLEEP.SYNCS 0x989680 ;  /* 0x009896800000895d */ /* 0x004fea0003900000 */
[----:B------:R-:W2:Y:S02]  /*8320*/  @!P0 SYNCS.PHASECHK.TRANS64 P0, [R0+URZ], R3 ;  /* 0x00000003000085a7 */ /* 0x000ea400080010ff */
[----:B--2---:R-:W-:Y:S05]  /*8330*/  @!P0 BRA `(.L_x_147) ;  /* 0xfffffffc00f08947 */ /* 0x004fea000383ffff */
[----:B------:R-:W-:Y:S05]  /*8340*/  BRA `(.L_x_148) ;  /* 0xffffffa800a07947 */ /* 0x000fea000383ffff */
.L_x_51:
[----:B------:R-:W-:-:S07]  /*8350*/  MOV R0, UR5 ;  /* 0x0000000500007c02 */ /* 0x000fce0008000f00 */
.L_x_149:
[----:B-1----:R1:W2:Y:S02]  /*8360*/  SYNCS.PHASECHK.TRANS64.TRYWAIT P0, [R0+URZ], R3 ;  /* 0x00000003000075a7 */ /* 0x0022a400080011ff */
[----:B--2---:R-:W-:Y:S05]  /*8370*/  @!P0 NANOSLEEP.SYNCS 0x989680 ;  /* 0x009896800000895d */ /* 0x004fea0003900000 */
[----:B------:R-:W2:Y:S02]  /*8380*/  @!P0 SYNCS.PHASECHK.TRANS64 P0, [R0+URZ], R3 ;  /* 0x00000003000085a7 */ /* 0x000ea400080010ff */
[----:B--2---:R-:W-:Y:S05]  /*8390*/  @!P0 BRA `(.L_x_149) ;  /* 0xfffffffc00f08947 */ /* 0x004fea000383ffff */
[----:B------:R-:W-:Y:S05]  /*83a0*/  BRA `(.L_x_150) ;  /* 0xffffffa800ac7947 */ /* 0x000fea000383ffff */
.L_x_52:
[----:B------:R-:W-:-:S07]  /*83b0*/  MOV R0, UR5 ;  /* 0x0000000500007c02 */ /* 0x000fce0008000f00 */
.L_x_151:
[----:B-1----:R1:W2:Y:S02]  /*83c0*/  SYNCS.PHASECHK.TRANS64.TRYWAIT P0, [R0+URZ], R3 ;  /* 0x00000003000075a7 */ /* 0x0022a400080011ff */
[----:B--2---:R-:W-:Y:S05]  /*83d0*/  @!P0 NANOSLEEP.SYNCS 0x989680 ;  /* 0x009896800000895d */ /* 0x004fea0003900000 */
[----:B------:R-:W2:Y:S02]  /*83e0*/  @!P0 SYNCS.PHASECHK.TRANS64 P0, [R0+URZ], R3 ;  /* 0x00000003000085a7 */ /* 0x000ea400080010ff */
[----:B--2---:R-:W-:Y:S05]  /*83f0*/  @!P0 BRA `(.L_x_151) ;  /* 0xfffffffc00f08947 */ /* 0x004fea000383ffff */
[----:B------:R-:W-:Y:S05]  /*8400*/  BRA `(.L_x_152) ;  /* 0xffffffa800b87947 */ /* 0x000fea000383ffff */
.L_x_53:
[----:B------:R-:W-:-:S07]  /*8410*/  MOV R0, UR5 ;  /* 0x0000000500007c02 */ /* 0x000fce0008000f00 */
.L_x_153:
[----:B-1----:R1:W2:Y:S02]  /*8420*/  SYNCS.PHASECHK.TRANS64.TRYWAIT P0, [R0+URZ], R3 ;  /* 0x00000003000075a7 */ /* 0x0022a400080011ff */
[----:B--2---:R-:W-:Y:S05]  /*8430*/  @!P0 NANOSLEEP.SYNCS 0x989680 ;  /* 0x009896800000895d */ /* 0x004fea0003900000 */
[----:B------:R-:W2:Y:S02]  /*8440*/  @!P0 SYNCS.PHASECHK.TRANS64 P0, [R0+URZ], R3 ;  /* 0x00000003000085a7 */ /* 0x000ea400080010ff */
[----:B--2---:R-:W-:Y:S05]  /*8450*/  @!P0 BRA `(.L_x_153) ;  /* 0xfffffffc00f08947 */ /* 0x004fea000383ffff */
[----:B------:R-:W-:Y:S05]  /*8460*/  BRA `(.L_x_154) ;  /* 0xffffffa800c47947 */ /* 0x000fea000383ffff */
.L_x_54:
[----:B------:R-:W-:-:S07]  /*8470*/  MOV R0, UR5 ;  /* 0x0000000500007c02 */ /* 0x000fce0008000f00 */
.L_x_155:
[----:B-1----:R1:W2:Y:S02]  /*8480*/  SYNCS.PHASECHK.TRANS64.TRYWAIT P0, [R0+URZ], R3 ;  /* 0x00000003000075a7 */ /* 0x0022a400080011ff */
[----:B--2---:R-:W-:Y:S05]  /*8490*/  @!P0 NANOSLEEP.SYNCS 0x989680 ;  /* 0x009896800000895d */ /* 0x004fea0003900000 */
[----:B------:R-:W2:Y:S02]  /*84a0*/  @!P0 SYNCS.PHASECHK.TRANS64 P0, [R0+URZ], R3 ;  /* 0x00000003000085a7 */ /* 0x000ea400080010ff */
[----:B--2---:R-:W-:Y:S05]  /*84b0*/  @!P0 BRA `(.L_x_155) ;  /* 0xfffffffc00f08947 */ /* 0x004fea000383ffff */
[----:B------:R-:W-:Y:S05]  /*84c0*/  BRA `(.L_x_156) ;  /* 0xffffffa800d07947 */ /* 0x000fea000383ffff */
.L_x_57:
[----:B--2---:R2:W3:Y:S02]  /*84d0*/  SYNCS.PHASECHK.TRANS64.TRYWAIT P0, [R2+URZ+0x160], R4 ;  /* 0x00016004020075a7 */ /* 0x0044e400080011ff */
[----:B---3--:R-:W-:Y:S05]  /*84e0*/  @!P0 NANOSLEEP.SYNCS 0x989680 ;  /* 0x009896800000895d */ /* 0x008fea0003900000 */
[----:B------:R-:W3:Y:S02]  /*84f0*/  @!P0 SYNCS.PHASECHK.TRANS64 P0, [R2+URZ+0x160], R4 ;  /* 0x00016004020085a7 */ /* 0x000ee400080010ff */
[----:B---3--:R-:W-:Y:S05]  /*8500*/  @!P0 BRA `(.L_x_57) ;  /* 0xfffffffc00f08947 */ /* 0x008fea000383ffff */
[----:B------:R-:W-:Y:S05]  /*8510*/  BRA `(.L_x_157) ;  /* 0xffffffac002c7947 */ /* 0x000fea000383ffff */
.L_x_58:
[----:B------:R-:W-:-:S07]  /*8520*/  MOV R2, UR4 ;  /* 0x0000000400027c02 */ /* 0x000fce0008000f00 */
.L_x_158:
[----:B--2---:R2:W3:Y:S02]  /*8530*/  SYNCS.PHASECHK.TRANS64.TRYWAIT P0, [R2+URZ+0x110], R5 ;  /* 0x00011005020075a7 */ /* 0x0044e400080011ff */
[----:B---3--:R-:W-:Y:S05]  /*8540*/  @!P0 NANOSLEEP.SYNCS 0x989680 ;  /* 0x009896800000895d */ /* 0x008fea0003900000 */
[----:B------:R-:W3:Y:S02]  /*8550*/  @!P0 SYNCS.PHASECHK.TRANS64 P0, [R2+URZ+0x110], R5 ;  /* 0x00011005020085a7 */ /* 0x000ee400080010ff */
[----:B---3--:R-:W-:Y:S05]  /*8560*/  @!P0 BRA `(.L_x_158) ;  /* 0xfffffffc00f08947 */ /* 0x008fea000383ffff */
[----:B------:R-:W-:Y:S05]  /*8570*/  BRA `(.L_x_159) ;  /* 0xffffffac003c7947 */ /* 0x000fea000383ffff */
.L_x_59:
[----:B--2---:R2:W3:Y:S02]  /*8580*/  SYNCS.PHASECHK.TRANS64.TRYWAIT P1, [R2+URZ+0x100], R4 ;  /* 0x00010004020075a7 */ /* 0x0044e400080211ff */
[----:B---3--:R-:W-:Y:S05]  /*8590*/  @!P1 NANOSLEEP.SYNCS 0x989680 ;  /* 0x009896800000995d */ /* 0x008fea0003900000 */
[----:B------:R-:W3:Y:S02]  /*85a0*/  @!P1 SYNCS.PHASECHK.TRANS64 P1, [R2+URZ+0x100], R4 ;  /* 0x00010004020095a7 */ /* 0x000ee400080210ff */
[----:B---3--:R-:W-:Y:S05]  /*85b0*/  @!P1 BRA `(.L_x_59) ;  /* 0xfffffffc00f09947 */ /* 0x008fea000383ffff */
[----:B------:R-:W-:Y:S05]  /*85c0*/  BRA `(.L_x_160) ;  /* 0xffffffac006c7947 */ /* 0x000fea000383ffff */
.L_x_62:
[----:B------:R-:W-:-:S07]  /*85d0*/  MOV R0, UR4 ;  /* 0x0000000400007c02 */ /* 0x000fce0008000f00 */
.L_x_161:
[----:B--2---:R2:W3:Y:S02]  /*85e0*/  SYNCS.PHASECHK.TRANS64.TRYWAIT P0, [R0+URZ+0x110], R2 ;  /* 0x00011002000075a7 */ /* 0x0044e400080011ff */
[----:B---3--:R-:W-:Y:S05]  /*85f0*/  @!P0 NANOSLEEP.SYNCS 0x989680 ;  /* 0x009896800000895d */ /* 0x008fea0003900000 */
[----:B------:R-:W3:Y:S02]  /*8600*/  @!P0 SYNCS.PHASECHK.TRANS64 P0, [R0+URZ+0x110], R2 ;  /* 0x00011002000085a7 */ /* 0x000ee400080010ff */
[----:B---3--:R-:W-:Y:S05]  /*8610*/  @!P0 BRA `(.L_x_161) ;  /* 0xfffffffc00f08947 */ /* 0x008fea000383ffff */
[----:B------:R-:W-:Y:S05]  /*8620*/  BRA `(.L_x_61) ;  /* 0xffffffac00c07947 */ /* 0x000fea000383ffff */
.L_x_69:
[----:B-1----:R1:W2:Y:S02]  /*8630*/  SYNCS.PHASECHK.TRANS64.TRYWAIT P1, [R0+URZ+0x100], R2 ;  /* 0x00010002000075a7 */ /* 0x0022a400080211ff */
[----:B--2---:R-:W-:Y:S05]  /*8640*/  @!P1 NANOSLEEP.SYNCS 0x989680 ;  /* 0x009896800000995d */ /* 0x004fea0003900000 */
[----:B------:R-:W2:Y:S02]  /*8650*/  @!P1 SYNCS.PHASECHK.TRANS64 P1, [R0+URZ+0x100], R2 ;  /* 0x00010002000095a7 */ /* 0x000ea400080210ff */
[----:B--2---:R-:W-:Y:S05]  /*8660*/  @!P1 BRA `(.L_x_69) ;  /* 0xfffffffc00f09947 */ /* 0x004fea000383ffff */
[----:B------:R-:W-:Y:S05]  /*8670*/  BRA `(.L_x_162) ;  /* 0xffffffb400347947 */ /* 0x000fea000383ffff */
.L_x_70:
[----:B------:R-:W-:-:S07]  /*8680*/  MOV R2, UR31 ;  /* 0x0000001f00027c02 */ /* 0x000fce0008000f00 */
.L_x_163:
[----:B-1----:R1:W2:Y:S02]  /*8690*/  SYNCS.PHASECHK.TRANS64.TRYWAIT P0, [R2+URZ+0x140], R0 ;  /* 0x00014000020075a7 */ /* 0x0022a400080011ff */
[----:B--2---:R-:W-:Y:S05]  /*86a0*/  @!P0 NANOSLEEP.SYNCS 0x989680 ;  /* 0x009896800000895d */ /* 0x004fea0003900000 */
[----:B------:R-:W2:Y:S02]  /*86b0*/  @!P0 SYNCS.PHASECHK.TRANS64 P0, [R2+URZ+0x140], R0 ;  /* 0x00014000020085a7 */ /* 0x000ea400080010ff */
[----:B--2---:R-:W-:Y:S05]  /*86c0*/  @!P0 BRA `(.L_x_163) ;  /* 0xfffffffc00f08947 */ /* 0x004fea000383ffff */
[----:B------:R-:W-:Y:S05]  /*86d0*/  BRA `(.L_x_164) ;  /* 0xffffffb400847947 */ /* 0x000fea000383ffff */
.L_x_73:
[----:B------:R-:W-:Y:S07]  /*86e0*/  MOV R0, UR5 ;  /* 0x0000000500007c02 */ /* 0x000fee0008000f00 */
.L_x_165:
[----:B-1----:R1:W2:Y:S02]  /*86f0*/  SYNCS.PHASECHK.TRANS64.TRYWAIT P0, [R0+URZ], R2 ;  /* 0x00000002000075a7 */ /* 0x0022a400080011ff */
[----:B--2---:R-:W-:Y:S05]  /*8700*/  @!P0 NANOSLEEP.SYNCS 0x989680 ;  /* 0x009896800000895d */ /* 0x004fea0003900000 */
[----:B------:R-:W2:Y:S02]  /*8710*/  @!P0 SYNCS.PHASECHK.TRANS64 P0, [R0+URZ], R2 ;  /* 0x00000002000085a7 */ /* 0x000ea400080010ff */
[----:B--2---:R-:W-:Y:S05]  /*8720*/  @!P0 BRA `(.L_x_165) ;  /* 0xfffffffc00f08947 */ /* 0x004fea000383ffff */
[----:B------:R-:W-:Y:S05]  /*8730*/  BRA `(.L_x_72) ;  /* 0xffffffb400a07947 */ /* 0x000fea000383ffff */
.L_x_76:
[----:B------:R-:W-:-:S07]  /*8740*/  MOV R0, UR4 ;  /* 0x0000000400007c02 */ /* 0x000fce0008000f00 */
.L_x_166:
[----:B--2---:R2:W4:Y:S02]  /*8750*/  SYNCS.PHASECHK.TRANS64.TRYWAIT P0, [R0+URZ], R2 ;  /* 0x00000002000075a7 */ /* 0x00452400080011ff */
[----:B----4-:R-:W-:Y:S05]  /*8760*/  @!P0 NANOSLEEP.SYNCS 0x989680 ;  /* 0x009896800000895d */ /* 0x010fea0003900000 */
[----:B------:R-:W4:Y:S02]  /*8770*/  @!P0 SYNCS.PHASECHK.TRANS64 P0, [R0+URZ], R2 ;  /* 0x00000002000085a7 */ /* 0x000f2400080010ff */
[----:B----4-:R-:W-:Y:S05]  /*8780*/  @!P0 BRA `(.L_x_166) ;  /* 0xfffffffc00f08947 */ /* 0x010fea000383ffff */
[----:B------:R-:W-:Y:S05]  /*8790*/  BRA `(.L_x_167) ;  /* 0xffffffb8007c7947 */ /* 0x000fea000383ffff */
.L_x_77:
[----:B------:R-:W-:-:S07]  /*87a0*/  MOV R0, UR5 ;  /* 0x0000000500007c02 */ /* 0x000fce0008000f00 */
.L_x_168:
[----:B-1----:R1:W2:Y:S02]  /*87b0*/  SYNCS.PHASECHK.TRANS64.TRYWAIT P0, [R0+URZ], R3 ;  /* 0x00000003000075a7 */ /* 0x0022a400080011ff */
[----:B--2---:R-:W-:Y:S05]  /*87c0*/  @!P0 NANOSLEEP.SYNCS 0x989680 ;  /* 0x009896800000895d */ /* 0x004fea0003900000 */
[----:B------:R-:W2:Y:S02]  /*87d0*/  @!P0 SYNCS.PHASECHK.TRANS64 P0, [R0+URZ], R3 ;  /* 0x00000003000085a7 */ /* 0x000ea400080010ff */
[----:B--2---:R-:W-:Y:S05]  /*87e0*/  @!P0 BRA `(.L_x_168) ;  /* 0xfffffffc00f08947 */ /* 0x004fea000383ffff */
[----:B------:R-:W-:Y:S05]  /*87f0*/  BRA `(.L_x_169) ;  /* 0xffffffb800887947 */ /* 0x000fea000383ffff */
.L_x_78:
[----:B------:R-:W-:-:S07]  /*8800*/  MOV R0, UR5 ;  /* 0x0000000500007c02 */ /* 0x000fce0008000f00 */
.L_x_170:
[----:B-1----:R1:W2:Y:S02]  /*8810*/  SYNCS.PHASECHK.TRANS64.TRYWAIT P0, [R0+URZ], R3 ;  /* 0x00000003000075a7 */ /* 0x0022a400080011ff */
[----:B--2---:R-:W-:Y:S05]  /*8820*/  @!P0 NANOSLEEP.SYNCS 0x989680 ;  /* 0x009896800000895d */ /* 0x004fea0003900000 */
[----:B------:R-:W2:Y:S02]  /*8830*/  @!P0 SYNCS.PHASECHK.TRANS64 P0, [R0+URZ], R3 ;  /* 0x00000003000085a7 */ /* 0x000ea400080010ff */
[----:B--2---:R-:W-:Y:S05]  /*8840*/  @!P0 BRA `(.L_x_170) ;  /* 0xfffffffc00f08947 */ /* 0x004fea000383ffff */
[----:B------:R-:W-:Y:S05]  /*8850*/  BRA `(.L_x_171) ;  /* 0xffffffb800947947 */ /* 0x000fea000383ffff */
.L_x_79:
[----:B-1----:R-:W-:-:S07]  /*8860*/  MOV R0, UR4 ;  /* 0x0000000400007c02 */ /* 0x002fce0008000f00 */
.L_x_172:
[----:B-1----:R1:W2:Y:S02]  /*8870*/  SYNCS.PHASECHK.TRANS64.TRYWAIT P0, [R0+URZ], R2 ;  /* 0x00000002000075a7 */ /* 0x0022a400080011ff */
[----:B--2---:R-:W-:Y:S05]  /*8880*/  @!P0 NANOSLEEP.SYNCS 0x989680 ;  /* 0x009896800000895d */ /* 0x004fea0003900000 */
[----:B------:R-:W2:Y:S02]  /*8890*/  @!P0 SYNCS.PHASECHK.TRANS64 P0, [R0+URZ], R2 ;  /* 0x00000002000085a7 */ /* 0x000ea400080010ff */
[----:B--2---:R-:W-:Y:S05]  /*88a0*/  @!P0 BRA `(.L_x_172) ;  /* 0xfffffffc00f08947 */ /* 0x004fea000383ffff */
[----:B------:R-:W-:Y:S05]  /*88b0*/  BRA `(.L_x_173) ;  /* 0xffffffb800a07947 */ /* 0x000fea000383ffff */
.L_x_84:
[----:B---3--:R3:W4:Y:S02]  /*88c0*/  SYNCS.PHASECHK.TRANS64.TRYWAIT P0, [R12+URZ+0x100], R0 ;  /* 0x000100000c0075a7 */ /* 0x00872400080011ff */
[----:B----4-:R-:W-:Y:S05]  /*88d0*/  @!P0 NANOSLEEP.SYNCS 0x989680 ;  /* 0x009896800000895d */ /* 0x010fea0003900000 */
[----:B------:R-:W4:Y:S02]  /*88e0*/  @!P0 SYNCS.PHASECHK.TRANS64 P0, [R12+URZ+0x100], R0 ;  /* 0x000100000c0085a7 */ /* 0x000f2400080010ff */
[----:B----4-:R-:W-:Y:S05]  /*88f0*/  @!P0 BRA `(.L_x_84) ;  /* 0xfffffffc00f08947 */ /* 0x010fea000383ffff */
[----:B------:R-:W-:Y:S05]  /*8900*/  BRA `(.L_x_174) ;  /* 0xffffffbc00b07947 */ /* 0x000fea000383ffff */
.L_x_87:
[----:B-1----:R-:W-:Y:S07]  /*8910*/  MOV R0, UR24 ;  /* 0x0000001800007c02 */ /* 0x002fee0008000f00 */
.L_x_175:
[----:B-1----:R1:W3:Y:S02]  /*8920*/  SYNCS.PHASECHK.TRANS64.TRYWAIT P2, [R0+URZ+0xf8], R6 ;  /* 0x0000f806000075a7 */ /* 0x0022e400080411ff */
[----:B---3--:R-:W-:Y:S05]  /*8930*/  @!P2 NANOSLEEP.SYNCS 0x989680 ;  /* 0x009896800000a95d */ /* 0x008fea0003900000 */
[----:B------:R-:W3:Y:S02]  /*8940*/  @!P2 SYNCS.PHASECHK.TRANS64 P2, [R0+URZ+0xf8], R6 ;  /* 0x0000f8060000a5a7 */ /* 0x000ee400080410ff */
[----:B---3--:R-:W-:Y:S05]  /*8950*/  @!P2 BRA `(.L_x_175) ;  /* 0xfffffffc00f0a947 */ /* 0x008fea000383ffff */
[----:B------:R-:W-:Y:S05]  /*8960*/  BRA `(.L_x_86) ;  /* 0xffffffc400147947 */ /* 0x000fea000383ffff */
.L_x_90:
[----:B------:R-:W-:Y:S07]  /*8970*/  MOV R0, UR4 ;  /* 0x0000000400007c02 */ /* 0x000fee0008000f00 */
.L_x_176:
[----:B-1----:R1:W3:Y:S02]  /*8980*/  SYNCS.PHASECHK.TRANS64.TRYWAIT P0, [R0+URZ+0xd8], R9 ;  /* 0x0000d809000075a7 */ /* 0x0022e400080011ff */
[----:B---3--:R-:W-:Y:S05]  /*8990*/  @!P0 NANOSLEEP.SYNCS 0x989680 ;  /* 0x009896800000895d */ /* 0x008fea0003900000 */
[----:B------:R-:W3:Y:S02]  /*89a0*/  @!P0 SYNCS.PHASECHK.TRANS64 P0, [R0+URZ+0xd8], R9 ;  /* 0x0000d809000085a7 */ /* 0x000ee400080010ff */
[----:B---3--:R-:W-:Y:S05]  /*89b0*/  @!P0 BRA `(.L_x_176) ;  /* 0xfffffffc00f08947 */ /* 0x008fea000383ffff */
[----:B------:R-:W-:Y:S05]  /*89c0*/  BRA `(.L_x_177) ;  /* 0xffffffc400747947 */ /* 0x000fea000383ffff */
.L_x_91:
[----:B------:R-:W-:Y:S07]  /*89d0*/  MOV R6, UR5 ;  /* 0x0000000500067c02 */ /* 0x000fee0008000f00 */
.L_x_178:
[----:B-1----:R1:W3:Y:S02]  /*89e0*/  SYNCS.PHASECHK.TRANS64.TRYWAIT P0, [R6+URZ+0xd8], R0 ;  /* 0x0000d800060075a7 */ /* 0x0022e400080011ff */
[----:B---3--:R-:W-:Y:S05]  /*89f0*/  @!P0 NANOSLEEP.SYNCS 0x989680 ;  /* 0x009896800000895d */ /* 0x008fea0003900000 */
[----:B------:R-:W3:Y:S02]  /*8a00*/  @!P0 SYNCS.PHASECHK.TRANS64 P0, [R6+URZ+0xd8], R0 ;  /* 0x0000d800060085a7 */ /* 0x000ee400080010ff */
[----:B---3--:R-:W-:Y:S05]  /*8a10*/  @!P0 BRA `(.L_x_178) ;  /* 0xfffffffc00f08947 */ /* 0x008fea000383ffff */
[----:B------:R-:W-:Y:S05]  /*8a20*/  BRA `(.L_x_179) ;  /* 0xffffffc400d07947 */ /* 0x000fea000383ffff */
.L_x_93:
[----:B------:R-:W-:-:S07]  /*8a30*/  MOV R0, UR4 ;  /* 0x0000000400007c02 */ /* 0x000fce0008000f00 */
.L_x_180:
[----:B-1----:R1:W4:Y:S02]  /*8a40*/  SYNCS.PHASECHK.TRANS64.TRYWAIT P0, [R0+URZ], R2 ;  /* 0x00000002000075a7 */ /* 0x00232400080011ff */
[----:B----4-:R-:W-:Y:S05]  /*8a50*/  @!P0 NANOSLEEP.SYNCS 0x989680 ;  /* 0x009896800000895d */ /* 0x010fea0003900000 */
[----:B------:R-:W4:Y:S02]  /*8a60*/  @!P0 SYNCS.PHASECHK.TRANS64 P0, [R0+URZ], R2 ;  /* 0x00000002000085a7 */ /* 0x000f2400080010ff */
[----:B----4-:R-:W-:Y:S05]  /*8a70*/  @!P0 BRA `(.L_x_180) ;  /* 0xfffffffc00f08947 */ /* 0x010fea000383ffff */
[----:B------:R-:W-:Y:S05]  /*8a80*/  BRA `(.L_x_181) ;  /* 0xffffffc800607947 */ /* 0x000fea000383ffff */
.L_x_94:
[----:B------:R-:W-:-:S07]  /*8a90*/  MOV R0, UR5 ;  /* 0x0000000500007c02 */ /* 0x000fce0008000f00 */
.L_x_182:
[----:B-1----:R1:W4:Y:S02]  /*8aa0*/  SYNCS.PHASECHK.TRANS64.TRYWAIT P0, [R0+URZ], R2 ;  /* 0x00000002000075a7 */ /* 0x00232400080011ff */
[----:B----4-:R-:W-:Y:S05]  /*8ab0*/  @!P0 NANOSLEEP.SYNCS 0x989680 ;  /* 0x009896800000895d */ /* 0x010fea0003900000 */
[----:B------:R-:W4:Y:S02]  /*8ac0*/  @!P0 SYNCS.PHASECHK.TRANS64 P0, [R0+URZ], R2 ;  /* 0x00000002000085a7 */ /* 0x000f2400080010ff */
[----:B----4-:R-:W-:Y:S05]  /*8ad0*/  @!P0 BRA `(.L_x_182) ;  /* 0xfffffffc00f08947 */ /* 0x010fea000383ffff */
[----:B------:R-:W-:Y:S05]  /*8ae0*/  BRA `(.L_x_183) ;  /* 0xffffffc8006c7947 */ /* 0x000fea000383ffff */
.L_x_96:
[----:B-1----:R1:W2:Y:S02]  /*8af0*/  SYNCS.PHASECHK.TRANS64.TRYWAIT P0, [R0+URZ+0x100], R2 ;  /* 0x00010002000075a7 */ /* 0x0022a400080011ff */
[----:B--2---:R-:W-:Y:S05]  /*8b00*/  @!P0 NANOSLEEP.SYNCS 0x989680 ;  /* 0x009896800000895d */ /* 0x004fea0003900000 */
[----:B------:R-:W2:Y:S02]  /*8b10*/  @!P0 SYNCS.PHASECHK.TRANS64 P0, [R0+URZ+0x100], R2 ;  /* 0x00010002000085a7 */ /* 0x000ea400080010ff */
[----:B--2---:R-:W-:Y:S05]  /*8b20*/  @!P0 BRA `(.L_x_96) ;  /* 0xfffffffc00f08947 */ /* 0x004fea000383ffff */
[----:B------:R-:W-:Y:S05]  /*8b30*/  BRA `(.L_x_184) ;  /* 0xffffffcc005c7947 */ /* 0x000fea000383ffff */
.L_x_106:
[----:B-1----:R1:W3:Y:S02]  /*8b40*/  SYNCS.PHASECHK.TRANS64.TRYWAIT P1, [R2+URZ+0xc0], R0 ;  /* 0x0000c000020075a7 */ /* 0x0022e400080211ff */
[----:B---3--:R-:W-:Y:S05]  /*8b50*/  @!P1 NANOSLEEP.SYNCS 0x989680 ;  /* 0x009896800000995d */ /* 0x008fea0003900000 */
[----:B------:R-:W3:Y:S02]  /*8b60*/  @!P1 SYNCS.PHASECHK.TRANS64 P1, [R2+URZ+0xc0], R0 ;  /* 0x0000c000020095a7 */ /* 0x000ee400080210ff */
[----:B---3--:R-:W-:Y:S05]  /*8b70*/  @!P1 BRA `(.L_x_106) ;  /* 0xfffffffc00f09947 */ /* 0x008fea000383ffff */
[----:B------:R-:W-:Y:S05]  /*8b80*/  BRA `(.L_x_105) ;  /* 0xffffffd800dc7947 */ /* 0x000fea000383ffff */
.L_x_108:
[----:B--2---:R2:W3:Y:S02]  /*8b90*/  SYNCS.PHASECHK.TRANS64.TRYWAIT P0, [R71+URZ+0x120], R3 ;  /* 0x00012003470075a7 */ /* 0x0044e400080011ff */
[----:B---3--:R-:W-:Y:S05]  /*8ba0*/  @!P0 NANOSLEEP.SYNCS 0x989680 ;  /* 0x009896800000895d */ /* 0x008fea0003900000 */
[----:B------:R-:W3:Y:S02]  /*8bb0*/  @!P0 SYNCS.PHASECHK.TRANS64 P0, [R71+URZ+0x120], R3 ;  /* 0x00012003470085a7 */ /* 0x000ee400080010ff */
[----:B---3--:R-:W-:Y:S05]  /*8bc0*/  @!P0 BRA `(.L_x_108) ;  /* 0xfffffffc00f08947 */ /* 0x008fea000383ffff */
[----:B------:R-:W-:Y:S05]  /*8bd0*/  BRA `(.L_x_107) ;  /* 0xffffffdc00547947 */ /* 0x000fea000383ffff */
.L_x_119:
[----:B-1----:R1:W2:Y:S02]  /*8be0*/  SYNCS.PHASECHK.TRANS64.TRYWAIT P0, [R2+URZ+0xc0], R74 ;  /* 0x0000c04a020075a7 */ /* 0x0022a400080011ff */
[----:B--2---:R-:W-:Y:S05]  /*8bf0*/  @!P0 NANOSLEEP.SYNCS 0x989680 ;  /* 0x009896800000895d */ /* 0x004fea0003900000 */
[----:B------:R-:W2:Y:S02]  /*8c00*/  @!P0 SYNCS.PHASECHK.TRANS64 P0, [R2+URZ+0xc0], R74 ;  /* 0x0000c04a020085a7 */ /* 0x000ea400080010ff */
[----:B--2---:R-:W-:Y:S05]  /*8c10*/  @!P0 BRA `(.L_x_119) ;  /* 0xfffffffc00f08947 */ /* 0x004fea000383ffff */
[----:B------:R-:W-:Y:S05]  /*8c20*/  BRA `(.L_x_118) ;  /* 0xffffffe400a07947 */ /* 0x000fea000383ffff */
        .weak           $__internal_0_$__cuda_sm10x_tcgen05_guardrail_trap_col_being_dealloced_not_returned_by_alloc
        .type           $__internal_0_$__cuda_sm10x_tcgen05_guardrail_trap_col_being_dealloced_not_returned_by_alloc,@function
        .size           $__internal_0_$__cuda_sm10x_tcgen05_guardrail_trap_col_being_dealloced_not_returned_by_alloc,($__internal_1_$__cuda_sm10x_tcgen05_guardrail_trap_phase_invalid_during_alloc - $__internal_0_$__cuda_sm10x_tcgen05_guardrail_trap_col_being_dealloced_not_returned_by_alloc)
$__internal_0_$__cuda_sm10x_tcgen05_guardrail_trap_col_being_dealloced_not_returned_by_alloc:
[----:B------:R-:W-:Y:S05]  /*8c30*/  BPT.TRAP 0x1 ;  /* 0x000000040000795c */ /* 0x000fea0000300000 */
[----:B------:R-:W-:-:S04]  /*8c40*/  HFMA2 R3, -RZ, RZ, 0, 0 ;  /* 0x00000000ff037431 */ /* 0x000fc800000001ff */
[----:B------:R-:W-:Y:S05]  /*8c50*/  RET.REL.NODEC R2 `(_ZN7cutlass13device_kernelINS_4gemm6kernel13GemmUniversalIN4cute5tupleIJiiiiEEENS1_10collective13CollectiveMmaINS1_35MainloopSm100TmaUmmaWarpSpecializedILi12ELi2ELi4ENS5_IJNS4_1CILi2EEESB_NSA_ILi1EEEEEEEENS5_IJNSA_ILi64EEESF_NSA_ILi32EEEEEENS_10tfloat32_tENS5_IJlSC_lEEESI_SJ_NS4_8TiledMMAINS4_8MMA_AtomIJNS4_17SM100_MMA_TF32_SSISI_SI_fLi64ELi64ELNS4_4UMMA5MajorE0ELSO_0ELNSN_7ScaleInE0ELSP_0EEEEEENS4_6LayoutINS5_IJSC_SC_SC_EEENS5_IJNSA_ILi0EEESU_SU_EEEEENS5_IJNS4_10UnderscoreESX_SX_EEEEENS4_23SM90_TMA_LOAD_MULTICASTENS4_14ComposedLayoutINS4_7SwizzleILi3ELi4ELi3EEENS4_18smem_ptr_flag_bitsILi32EEENSS_INS5_IJNSA_ILi8EEESG_EEENS5_IJSG_SC_EEEEEEEvNS4_8identityES10_S1A_vS1B_EENS_8epilogue10collective18CollectiveEpilogueINS1D_23Sm100TmaWarpSpecializedILi3ELi2ELi16ELb1ELb0EEEJSH_NS5_IJNSS_ISF_SC_EENSS_ISG_SC_EEEEESI_SJ_SI_SJ_NS1D_6fusion15FusionCallbacksIS1H_NS1L_17LinearCombinationISI_fSI_fLNS_15FloatRoundStyleE2EEESH_S1K_JEEENS4_5SM1004TMEM4LOAD26SM100_TMEM_LOAD_16dp128b8xENS4_13SM90_TMA_LOADES1A_NS4_17SM75_U32x4_LDSM_NENS4_14SM90_TMA_STOREES1A_NS4_17SM90_U32x4_STSM_NENS4_39AutoVectorizingCopyWithAssumedAlignmentILi128EEEEEEvvEEEEvNT_6ParamsE) ;  /* 0xffffff7002e87950 */ /* 0x000fea0003c3ffff */
        .weak           $__internal_1_$__cuda_sm10x_tcgen05_guardrail_trap_phase_invalid_during_alloc
        .type           $__internal_1_$__cuda_sm10x_tcgen05_guardrail_trap_phase_invalid_during_alloc,@function
        .size           $__internal_1_$__cuda_sm10x_tcgen05_guardrail_trap_phase_invalid_during_alloc,($__internal_2_$__cuda_sm10x_tcgen05_guardrail_trap_unallocated_columns_being_dealloced - $__internal_1_$__cuda_sm10x_tcgen05_guardrail_trap_phase_invalid_during_alloc)
$__internal_1_$__cuda_sm10x_tcgen05_guardrail_trap_phase_invalid_during_alloc:
[----:B------:R-:W-:Y:S05]  /*8c60*/  BPT.TRAP 0x1 ;  /* 0x000000040000795c */ /* 0x000fea0000300000 */
[----:B------:R-:W-:-:S04]  /*8c70*/  MOV R5, 0x0 ;  /* 0x0000000000057802 */ /* 0x000fc80000000f00 */
[----:B------:R-:W-:Y:S05]  /*8c80*/  RET.REL.NODEC R4 `(_ZN7cutlass13device_kernelINS_4gemm6kernel13GemmUniversalIN4cute5tupleIJiiiiEEENS1_10collective13CollectiveMmaINS1_35MainloopSm100TmaUmmaWarpSpecializedILi12ELi2ELi4ENS5_IJNS4_1CILi2EEESB_NSA_ILi1EEEEEEEENS5_IJNSA_ILi64EEESF_NSA_ILi32EEEEEENS_10tfloat32_tENS5_IJlSC_lEEESI_SJ_NS4_8TiledMMAINS4_8MMA_AtomIJNS4_17SM100_MMA_TF32_SSISI_SI_fLi64ELi64ELNS4_4UMMA5MajorE0ELSO_0ELNSN_7ScaleInE0ELSP_0EEEEEENS4_6LayoutINS5_IJSC_SC_SC_EEENS5_IJNSA_ILi0EEESU_SU_EEEEENS5_IJNS4_10UnderscoreESX_SX_EEEEENS4_23SM90_TMA_LOAD_MULTICASTENS4_14ComposedLayoutINS4_7SwizzleILi3ELi4ELi3EEENS4_18smem_ptr_flag_bitsILi32EEENSS_INS5_IJNSA_ILi8EEESG_EEENS5_IJSG_SC_EEEEEEEvNS4_8identityES10_S1A_vS1B_EENS_8epilogue10collective18CollectiveEpilogueINS1D_23Sm100TmaWarpSpecializedILi3ELi2ELi16ELb1ELb0EEEJSH_NS5_IJNSS_ISF_SC_EENSS_ISG_SC_EEEEESI_SJ_SI_SJ_NS1D_6fusion15FusionCallbacksIS1H_NS1L_17LinearCombinationISI_fSI_fLNS_15FloatRoundStyleE2EEESH_S1K_JEEENS4_5SM1004TMEM4LOAD26SM100_TMEM_LOAD_16dp128b8xENS4_13SM90_TMA_LOADES1A_NS4_17SM75_U32x4_LDSM_NENS4_14SM90_TMA_STOREES1A_NS4_17SM90_U32x4_STSM_NENS4_39AutoVectorizingCopyWithAssumedAlignmentILi128EEEEEEvvEEEEvNT_6ParamsE) ;  /* 0xffffff7004dc7950 */ /* 0x000fea0003c3ffff */
        .weak           $__internal_2_$__cuda_sm10x_tcgen05_guardrail_trap_unallocated_columns_being_dealloced
        .type           $__internal_2_$__cuda_sm10x_tcgen05_guardrail_trap_unallocated_columns_being_dealloced,@function
        .size           $__internal_2_$__cuda_sm10x_tcgen05_guardrail_trap_unallocated_columns_being_dealloced,(.L_x_186 - $__internal_2_$__cuda_sm10x_tcgen05_guardrail_trap_unallocated_columns_being_dealloced)
$__internal_2_$__cuda_sm10x_tcgen05_guardrail_trap_unallocated_columns_being_dealloced:
[----:B------:R-:W-:Y:S05]  /*8c90*/  BPT.TRAP 0x1 ;  /* 0x000000040000795c */ /* 0x000fea0000300000 */
[----:B------:R-:W-:-:S04]  /*8ca0*/  HFMA2 R3, -RZ, RZ, 0, 0 ;  /* 0x00000000ff037431 */ /* 0x000fc800000001ff */
[----:B------:R-:W-:Y:S05]  /*8cb0*/  RET.REL.NODEC R2 `(_ZN7cutlass13device_kernelINS_4gemm6kernel13GemmUniversalIN4cute5tupleIJiiiiEEENS1_10collective13CollectiveMmaINS1_35MainloopSm100TmaUmmaWarpSpecializedILi12ELi2ELi4ENS5_IJNS4_1CILi2EEESB_NSA_ILi1EEEEEEEENS5_IJNSA_ILi64EEESF_NSA_ILi32EEEEEENS_10tfloat32_tENS5_IJlSC_lEEESI_SJ_NS4_8TiledMMAINS4_8MMA_AtomIJNS4_17SM100_MMA_TF32_SSISI_SI_fLi64ELi64ELNS4_4UMMA5MajorE0ELSO_0ELNSN_7ScaleInE0ELSP_0EEEEEENS4_6LayoutINS5_IJSC_SC_SC_EEENS5_IJNSA_ILi0EEESU_SU_EEEEENS5_IJNS4_10UnderscoreESX_SX_EEEEENS4_23SM90_TMA_LOAD_MULTICASTENS4_14ComposedLayoutINS4_7SwizzleILi3ELi4ELi3EEENS4_18smem_ptr_flag_bitsILi32EEENSS_INS5_IJNSA_ILi8EEESG_EEENS5_IJSG_SC_EEEEEEEvNS4_8identityES10_S1A_vS1B_EENS_8epilogue10collective18CollectiveEpilogueINS1D_23Sm100TmaWarpSpecializedILi3ELi2ELi16ELb1ELb0EEEJSH_NS5_IJNSS_ISF_SC_EENSS_ISG_SC_EEEEESI_SJ_SI_SJ_NS1D_6fusion15FusionCallbacksIS1H_NS1L_17LinearCombinationISI_fSI_fLNS_15FloatRoundStyleE2EEESH_S1K_JEEENS4_5SM1004TMEM4LOAD26SM100_TMEM_LOAD_16dp128b8xENS4_13SM90_TMA_LOADES1A_NS4_17SM75_U32x4_LDSM_NENS4_14SM90_TMA_STOREES1A_NS4_17SM90_U32x4_STSM_NENS4_39AutoVectorizingCopyWithAssumedAlignmentILi128EEEEEEvvEEEEvNT_6ParamsE) ;  /* 0xffffff7002d07950 */ /* 0x000fea0003c3ffff */
.L_x_185:
[----:B------:R-:W-:-:S00]  /*8cc0*/  BRA `(.L_x_185) ;  /* 0xfffffffc00fc7947 */ /* 0x000fc0000383ffff */
[----:B------:R-:W-:-:S00]  /*8cd0*/  NOP ;  /* 0x0000000000007918 */ /* 0x000fc00000000000 */
        /* <DEDUP_REMOVED lines=10> */
.L_x_186:


//--------------------- .nv.global.init           --------------------------
	.section	.nv.global.init,"aw",@progbits
.nv.global.init:
	.type		$str$27,@object
	.size		$str$27,($str$28 - $str$27)
$str$27:
        /*0000*/ 	.byte	0x28, 0x61, 0x64, 0x64, 0x72, 0x65, 0x73, 0x73, 0x20, 0x26, 0x20, 0x6d, 0x61, 0x73, 0x6b, 0x29
        /*0010*/ 	.byte	0x20, 0x3d, 0x3d, 0x20, 0x30, 0x00
	.type		$str$28,@object
	.size		$str$28,($str$26 - $str$28)
$str$28:
        /*0016*/ 	.byte	0x2f, 0x74, 0x6d, 0x70, 0x2f, 0x63, 0x75, 0x74, 0x6c, 0x61, 0x73, 0x73, 0x5f, 0x73, 0x77, 0x65
        /*0026*/ 	.byte	0x65, 0x70, 0x5f, 0x73, 0x72, 0x63, 0x2f, 0x69, 0x6e, 0x63, 0x6c, 0x75, 0x64, 0x65, 0x2f, 0x63
        /*0036*/ 	.byte	0x75, 0x74, 0x65, 0x2f, 0x70, 0x6f, 0x69, 0x6e, 0x74, 0x65, 0x72, 0x5f, 0x66, 0x6c, 0x61, 0x67
        /*0046*/ 	.byte	0x67, 0x65, 0x64, 0x2e, 0x68, 0x70, 0x70, 0x00
	.type		$str$26,@object
	.size		$str$26,($str$25 - $str$26)
$str$26:
        /*004e*/ 	.byte	0x2f, 0x74, 0x6d, 0x70, 0x2f, 0x63, 0x75, 0x74, 0x6c, 0x61, 0x73, 0x73, 0x5f, 0x73, 0x77, 0x65
        /*005e*/ 	.byte	0x65, 0x70, 0x5f, 0x73, 0x72, 0x63, 0x2f, 0x69, 0x6e, 0x63, 0x6c, 0x75, 0x64, 0x65, 0x2f, 0x63
        /*006e*/ 	.byte	0x75, 0x74, 0x65, 0x2f, 0x61, 0x74, 0x6f, 0x6d, 0x2f, 0x63, 0x6f, 0x70, 0x79, 0x5f, 0x74, 0x72
        /*007e*/ 	.byte	0x61, 0x69, 0x74, 0x73, 0x5f, 0x73, 0x6d, 0x31, 0x30, 0x30, 0x2e, 0x68, 0x70, 0x70, 0x00
	.type		$str$25,@object
	.size		$str$25,(__unnamed_1 - $str$25)
$str$25:
        /*008d*/ 	.byte	0x28, 0x28, 0x75, 0x69, 0x6e, 0x74, 0x33, 0x32, 0x5f, 0x74, 0x28, 0x74, 0x68, 0x72, 0x65, 0x61
        /*009d*/ 	.byte	0x64, 0x49, 0x64, 0x78, 0x2e, 0x78, 0x29, 0x20, 0x2f, 0x20, 0x33, 0x32, 0x29, 0x20, 0x25, 0x20
        /*00ad*/ 	.byte	0x34, 0x29, 0x20, 0x3d, 0x3d, 0x20, 0x28, 0x28, 0x28, 0x74, 0x6d, 0x65, 0x6d, 0x5f, 0x61, 0x64
        /*00bd*/ 	.byte	0x64, 0x72, 0x20, 0x3e, 0x3e, 0x20, 0x31, 0x36, 0x29, 0x20, 0x2f, 0x20, 0x33, 0x32, 0x29, 0x20
        /*00cd*/ 	.byte	0x25, 0x20, 0x34, 0x29, 0x00
	.type		__unnamed_1,@object
	.size		__unnamed_1,(__unnamed_2 - __unnamed_1)
__unnamed_1:
        /*00d2*/ 	.byte	0x61, 0x75, 0x74, 0x6f, 0x20, 0x63, 0x75, 0x74, 0x65, 0x3a, 0x3a, 0x61, 0x73, 0x5f, 0x70, 0x6f
        /* <DEDUP_REMOVED lines=24> */
        /*0262*/ 	.byte	0x30, 0x34, 0x38, 0x3e, 0x3e, 0x3e, 0x3e, 0x5d, 0x00
	.type		__unnamed_2,@object
	.size		__unnamed_2,(.L_2 - __unnamed_2)
__unnamed_2:
        /* <DEDUP_REMOVED lines=45> */
        /*053b*/ 	.byte	0x3e, 0x3e, 0x3e, 0x5d, 0x00
.L_2:


//--------------------- .nv.shared._ZN7cutlass13device_kernelINS_4gemm6kernel13GemmUniversalIN4cute5tupleIJiiiiEEENS1_10collective13CollectiveMmaINS1_35MainloopSm100TmaUmmaWarpSpecializedILi12ELi2ELi4ENS5_IJNS4_1CILi2EEESB_NSA_ILi1EEEEEEEENS5_IJNSA_ILi64EEESF_NSA_ILi32EEEEEENS_10tfloat32_tENS5_IJlSC_lEEESI_SJ_NS4_8TiledMMAINS4_8MMA_AtomIJNS4_17SM100_MMA_TF32_SSISI_SI_fLi64ELi64ELNS4_4UMMA5MajorE0ELSO_0ELNSN_7ScaleInE0ELSP_0EEEEEENS4_6LayoutINS5_IJSC_SC_SC_EEENS5_IJNSA_ILi0EEESU_SU_EEEEENS5_IJNS4_10UnderscoreESX_SX_EEEEENS4_23SM90_TMA_LOAD_MULTICASTENS4_14ComposedLayoutINS4_7SwizzleILi3ELi4ELi3EEENS4_18smem_ptr_flag_bitsILi32EEENSS_INS5_IJNSA_ILi8EEESG_EEENS5_IJSG_SC_EEEEEEEvNS4_8identityES10_S1A_vS1B_EENS_8epilogue10collective18CollectiveEpilogueINS1D_23Sm100TmaWarpSpecializedILi3ELi2ELi16ELb1ELb0EEEJSH_NS5_IJNSS_ISF_SC_EENSS_ISG_SC_EEEEESI_SJ_SI_SJ_NS1D_6fusion15FusionCallbacksIS1H_NS1L_17LinearCombinationISI_fSI_fLNS_15FloatRoundStyleE2EEESH_S1K_JEEENS4_5SM1004TMEM4LOAD26SM100_TMEM_LOAD_16dp128b8xENS4_13SM90_TMA_LOADES1A_NS4_17SM75_U32x4_LDSM_NENS4_14SM90_TMA_STOREES1A_NS4_17SM90_U32x4_STSM_NENS4_39AutoVectorizingCopyWithAssumedAlignmentILi128EEEEEEvvEEEEvNT_6ParamsE --------------------------
	.section	.nv.shared._ZN7cutlass13device_kernelINS_4gemm6kernel13GemmUniversalIN4cute5tupleIJiiiiEEENS1_10collective13CollectiveMmaINS1_35MainloopSm100TmaUmmaWarpSpecializedILi12ELi2ELi4ENS5_IJNS4_1CILi2EEESB_NSA_ILi1EEEEEEEENS5_IJNSA_ILi64EEESF_NSA_ILi32EEEEEENS_10tfloat32_tENS5_IJlSC_lEEESI_SJ_NS4_8TiledMMAINS4_8MMA_AtomIJNS4_17SM100_MMA_TF32_SSISI_SI_fLi64ELi64ELNS4_4UMMA5MajorE0ELSO_0ELNSN_7ScaleInE0ELSP_0EEEEEENS4_6LayoutINS5_IJSC_SC_SC_EEENS5_IJNSA_ILi0EEESU_SU_EEEEENS5_IJNS4_10UnderscoreESX_SX_EEEEENS4_23SM90_TMA_LOAD_MULTICASTENS4_14ComposedLayoutINS4_7SwizzleILi3ELi4ELi3EEENS4_18smem_ptr_flag_bitsILi32EEENSS_INS5_IJNSA_ILi8EEESG_EEENS5_IJSG_SC_EEEEEEEvNS4_8identityES10_S1A_vS1B_EENS_8epilogue10collective18CollectiveEpilogueINS1D_23Sm100TmaWarpSpecializedILi3ELi2ELi16ELb1ELb0EEEJSH_NS5_IJNSS_ISF_SC_EENSS_ISG_SC_EEEEESI_SJ_SI_SJ_NS1D_6fusion15FusionCallbacksIS1H_NS1L_17LinearCombinationISI_fSI_fLNS_15FloatRoundStyleE2EEESH_S1K_JEEENS4_5SM1004TMEM4LOAD26SM100_TMEM_LOAD_16dp128b8xENS4_13SM90_TMA_LOADES1A_NS4_17SM75_U32x4_LDSM_NENS4_14SM90_TMA_STOREES1A_NS4_17SM90_U32x4_STSM_NENS4_39AutoVectorizingCopyWithAssumedAlignmentILi128EEEEEEvvEEEEvNT_6ParamsE,"aw",@nobits
	.sectionflags	@""
	.align	16
	.zero		1024


//--------------------- .nv.shared.reserved.0     --------------------------
	.section	.nv.shared.reserved.0,"aw",@nobits
	.weak		__nv_reservedSMEM_offset_0_alias
	.size		__nv_reservedSMEM_offset_0_alias, 0, 64
	.other		__nv_reservedSMEM_offset_0_alias,@"STO_CUDA_RESERVED_SHARED STV_DEFAULT"
__nv_reservedSMEM_offset_0_alias:
	.zero		0
.nv.shared.reserved.0:
	.zero		64
	.weak		__nv_reservedSMEM_tcgen05_partition
	.type		__nv_reservedSMEM_tcgen05_partition,@object
	.size		__nv_reservedSMEM_tcgen05_partition,(.L_0 - __nv_reservedSMEM_tcgen05_partition)
__nv_reservedSMEM_tcgen05_partition:
	.zero		32
.L_0:


//--------------------- .nv.global                --------------------------
	.section	.nv.global,"aw",@nobits
.nv.global:
	.type		_ZN39_INTERNAL_29b78abc_4_k_cu_8cfbf385_99244cute1_E,@object
	.size		_ZN39_INTERNAL_29b78abc_4_k_cu_8cfbf385_99244cute1_E,(_ZN39_INTERNAL_29b78abc_4_k_cu_8cfbf385_99244cuda3std3__45__cpo6cbeginE - _ZN39_INTERNAL_29b78abc_4_k_cu_8cfbf385_99244cute1_E)
_ZN39_INTERNAL_29b78abc_4_k_cu_8cfbf385_99244cute1_E:
	.zero		1
	.type		_ZN39_INTERNAL_29b78abc_4_k_cu_8cfbf385_99244cuda3std3__45__cpo6cbeginE,@object
	.size		_ZN39_INTERNAL_29b78abc_4_k_cu_8cfbf385_99244cuda3std3__45__cpo6cbeginE,(_ZN39_INTERNAL_29b78abc_4_k_cu_8cfbf385_99244cuda3std3__48in_placeE - _ZN39_INTERNAL_29b78abc_4_k_cu_8cfbf385_99244cuda3std3__45__cpo6cbeginE)
_ZN39_INTERNAL_29b78abc_4_k_cu_8cfbf385_99244cuda3std3__45__cpo6cbeginE:
	.zero		1
	.type		_ZN39_INTERNAL_29b78abc_4_k_cu_8cfbf385_99244cuda3std3__48in_placeE,@object
	.size		_ZN39_INTERNAL_29b78abc_4_k_cu_8cfbf385_99244cuda3std3__48in_placeE,(_ZN39_INTERNAL_29b78abc_4_k_cu_8cfbf385_99244cuda3std6ranges3__45__cpo9iter_moveE - _ZN39_INTERNAL_29b78abc_4_k_cu_8cfbf385_99244cuda3std3__48in_placeE)
_ZN39_INTERNAL_29b78abc_4_k_cu_8cfbf385_99244cuda3std3__48in_placeE:
	.zero		1
	.type		_ZN39_INTERNAL_29b78abc_4_k_cu_8cfbf385_99244cuda3std6ranges3__45__cpo9iter_moveE,@object
	.size		_ZN39_INTERNAL_29b78abc_4_k_cu_8cfbf385_99244cuda3std6ranges3__45__cpo9iter_moveE,(_ZN39_INTERNAL_29b78abc_4_k_cu_8cfbf385_99244cuda3std3__45__cpo5beginE - _ZN39_INTERNAL_29b78abc_4_k_cu_8cfbf385_99244cuda3std6ranges3__45__cpo9iter_moveE)
_ZN39_INTERNAL_29b78abc_4_k_cu_8cfbf385_99244cuda3std6ranges3__45__cpo9iter_moveE:
	.zero		1
	.type		_ZN39_INTERNAL_29b78abc_4_k_cu_8cfbf385_99244cuda3std3__45__cpo5beginE,@object
	.size		_ZN39_INTERNAL_29b78abc_4_k_cu_8cfbf385_99244cuda3std3__45__cpo5beginE,(_ZN39_INTERNAL_29b78abc_4_k_cu_8cfbf385_99244cuda3std3__441_GLOBAL__N__29b78abc_4_k_cu_8cfbf385_99246ignoreE - _ZN39_INTERNAL_29b78abc_4_k_cu_8cfbf385_99244cuda3std3__45__cpo5beginE)
_ZN39_INTERNAL_29b78abc_4_k_cu_8cfbf385_99244cuda3std3__45__cpo5beginE:
	.zero		1
	.type		_ZN39_INTERNAL_29b78abc_4_k_cu_8cfbf385_99244cuda3std3__441_GLOBAL__N__29b78abc_4_k_cu_8cfbf385_99246ignoreE,@object
	.size		_ZN39_INTERNAL_29b78abc_4_k_cu_8cfbf385_99244cuda3std3__441_GLOBAL__N__29b78abc_4_k_cu_8cfbf385_99246ignoreE,(_ZN39_INTERNAL_29b78abc_4_k_cu_8cfbf385_99244cute7productE - _ZN39_INTERNAL_29b78abc_4_k_cu_8cfbf385_99244cuda3std3__441_GLOBAL__N__29b78abc_4_k_cu_8cfbf385_99246ignoreE)
_ZN39_INTERNAL_29b78abc_4_k_cu_8cfbf385_99244cuda3std3__441_GLOBAL__N__29b78abc_4_k_cu_8cfbf385_99246ignoreE:
	.zero		1
	.type		_ZN39_INTERNAL_29b78abc_4_k_cu_8cfbf385_99244cute7productE,@object
	.size		_ZN39_INTERNAL_29b78abc_4_k_cu_8cfbf385_99244cute7productE,(_ZN39_INTERNAL_29b78abc_4_k_cu_8cfbf385_99244cuda3std3__45__cpo3endE - _ZN39_INTERNAL_29b78abc_4_k_cu_8cfbf385_99244cute7productE)
_ZN39_INTERNAL_29b78abc_4_k_cu_8cfbf385_99244cute7productE:
	.zero		1
	.type		_ZN39_INTERNAL_29b78abc_4_k_cu_8cfbf385_99244cuda3std3__45__cpo3endE,@object
	.size		_ZN39_INTERNAL_29b78abc_4_k_cu_8cfbf385_99244cuda3std3__45__cpo3endE,(_ZN39_INTERNAL_29b78abc_4_k_cu_8cfbf385_99244cuda3std3__419piecewise_constructE - _ZN39_INTERNAL_29b78abc_4_k_cu_8cfbf385_99244cuda3std3__45__cpo3endE)
_ZN39_INTERNAL_29b78abc_4_k_cu_8cfbf385_99244cuda3std3__45__cpo3endE:
	.zero		1
	.type		_ZN39_INTERNAL_29b78abc_4_k_cu_8cfbf385_99244cuda3std3__419piecewise_constructE,@object
	.size		_ZN39_INTERNAL_29b78abc_4_k_cu_8cfbf385_99244cuda3std3__419piecewise_constructE,(_ZN39_INTERNAL_29b78abc_4_k_cu_8cfbf385_99244cuda3std3__45__cpo4cendE - _ZN39_INTERNAL_29b78abc_4_k_cu_8cfbf385_99244cuda3std3__419piecewise_constructE)
_ZN39_INTERNAL_29b78abc_4_k_cu_8cfbf385_99244cuda3std3__419piecewise_constructE:
	.zero		1
	.type		_ZN39_INTERNAL_29b78abc_4_k_cu_8cfbf385_99244cuda3std3__45__cpo4cendE,@object
	.size		_ZN39_INTERNAL_29b78abc_4_k_cu_8cfbf385_99244cuda3std3__45__cpo4cendE,(_ZN39_INTERNAL_29b78abc_4_k_cu_8cfbf385_99244cuda3std6ranges3__45__cpo4swapE - _ZN39_INTERNAL_29b78abc_4_k_cu_8cfbf385_99244cuda3std3__45__cpo4cendE)
_ZN39_INTERNAL_29b78abc_4_k_cu_8cfbf385_99244cuda3std3__45__cpo4cendE:
	.zero		1
	.type		_ZN39_INTERNAL_29b78abc_4_k_cu_8cfbf385_99244cuda3std6ranges3__45__cpo4swapE,@object
	.size		_ZN39_INTERNAL_29b78abc_4_k_cu_8cfbf385_99244cuda3std6ranges3__45__cpo4swapE,(.L_10 - _ZN39_INTERNAL_29b78abc_4_k_cu_8cfbf385_99244cuda3std6ranges3__45__cpo4swapE)
_ZN39_INTERNAL_29b78abc_4_k_cu_8cfbf385_99244cuda3std6ranges3__45__cpo4swapE:
	.zero		1
.L_10:


//--------------------- .nv.constant0._ZN7cutlass13device_kernelINS_4gemm6kernel13GemmUniversalIN4cute5tupleIJiiiiEEENS1_10collective13CollectiveMmaINS1_35MainloopSm100TmaUmmaWarpSpecializedILi12ELi2ELi4ENS5_IJNS4_1CILi2EEESB_NSA_ILi1EEEEEEEENS5_IJNSA_ILi64EEESF_NSA_ILi32EEEEEENS_10tfloat32_tENS5_IJlSC_lEEESI_SJ_NS4_8TiledMMAINS4_8MMA_AtomIJNS4_17SM100_MMA_TF32_SSISI_SI_fLi64ELi64ELNS4_4UMMA5MajorE0ELSO_0ELNSN_7ScaleInE0ELSP_0EEEEEENS4_6LayoutINS5_IJSC_SC_SC_EEENS5_IJNSA_ILi0EEESU_SU_EEEEENS5_IJNS4_10UnderscoreESX_SX_EEEEENS4_23SM90_TMA_LOAD_MULTICASTENS4_14ComposedLayoutINS4_7SwizzleILi3ELi4ELi3EEENS4_18smem_ptr_flag_bitsILi32EEENSS_INS5_IJNSA_ILi8EEESG_EEENS5_IJSG_SC_EEEEEEEvNS4_8identityES10_S1A_vS1B_EENS_8epilogue10collective18CollectiveEpilogueINS1D_23Sm100TmaWarpSpecializedILi3ELi2ELi16ELb1ELb0EEEJSH_NS5_IJNSS_ISF_SC_EENSS_ISG_SC_EEEEESI_SJ_SI_SJ_NS1D_6fusion15FusionCallbacksIS1H_NS1L_17LinearCombinationISI_fSI_fLNS_15FloatRoundStyleE2EEESH_S1K_JEEENS4_5SM1004TMEM4LOAD26SM100_TMEM_LOAD_16dp128b8xENS4_13SM90_TMA_LOADES1A_NS4_17SM75_U32x4_LDSM_NENS4_14SM90_TMA_STOREES1A_NS4_17SM90_U32x4_STSM_NENS4_39AutoVectorizingCopyWithAssumedAlignmentILi128EEEEEEvvEEEEvNT_6ParamsE --------------------------
	.section	.nv.constant0._ZN7cutlass13device_kernelINS_4gemm6kernel13GemmUniversalIN4cute5tupleIJiiiiEEENS1_10collective13CollectiveMmaINS1_35MainloopSm100TmaUmmaWarpSpecializedILi12ELi2ELi4ENS5_IJNS4_1CILi2EEESB_NSA_ILi1EEEEEEEENS5_IJNSA_ILi64EEESF_NSA_ILi32EEEEEENS_10tfloat32_tENS5_IJlSC_lEEESI_SJ_NS4_8TiledMMAINS4_8MMA_AtomIJNS4_17SM100_MMA_TF32_SSISI_SI_fLi64ELi64ELNS4_4UMMA5MajorE0ELSO_0ELNSN_7ScaleInE0ELSP_0EEEEEENS4_6LayoutINS5_IJSC_SC_SC_EEENS5_IJNSA_ILi0EEESU_SU_EEEEENS5_IJNS4_10UnderscoreESX_SX_EEEEENS4_23SM90_TMA_LOAD_MULTICASTENS4_14ComposedLayoutINS4_7SwizzleILi3ELi4ELi3EEENS4_18smem_ptr_flag_bitsILi32EEENSS_INS5_IJNSA_ILi8EEESG_EEENS5_IJSG_SC_EEEEEEEvNS4_8identityES10_S1A_vS1B_EENS_8epilogue10collective18CollectiveEpilogueINS1D_23Sm100TmaWarpSpecializedILi3ELi2ELi16ELb1ELb0EEEJSH_NS5_IJNSS_ISF_SC_EENSS_ISG_SC_EEEEESI_SJ_SI_SJ_NS1D_6fusion15FusionCallbacksIS1H_NS1L_17LinearCombinationISI_fSI_fLNS_15FloatRoundStyleE2EEESH_S1K_JEEENS4_5SM1004TMEM4LOAD26SM100_TMEM_LOAD_16dp128b8xENS4_13SM90_TMA_LOADES1A_NS4_17SM75_U32x4_LDSM_NENS4_14SM90_TMA_STOREES1A_NS4_17SM90_U32x4_STSM_NENS4_39AutoVectorizingCopyWithAssumedAlignmentILi128EEEEEEvvEEEEvNT_6ParamsE,"a",@progbits
	.sectionflags	@""
	.align	4
.nv.constant0._ZN7cutlass13device_kernelINS_4gemm6kernel13GemmUniversalIN4cute5tupleIJiiiiEEENS1_10collective13CollectiveMmaINS1_35MainloopSm100TmaUmmaWarpSpecializedILi12ELi2ELi4ENS5_IJNS4_1CILi2EEESB_NSA_ILi1EEEEEEEENS5_IJNSA_ILi64EEESF_NSA_ILi32EEEEEENS_10tfloat32_tENS5_IJlSC_lEEESI_SJ_NS4_8TiledMMAINS4_8MMA_AtomIJNS4_17SM100_MMA_TF32_SSISI_SI_fLi64ELi64ELNS4_4UMMA5MajorE0ELSO_0ELNSN_7ScaleInE0ELSP_0EEEEEENS4_6LayoutINS5_IJSC_SC_SC_EEENS5_IJNSA_ILi0EEESU_SU_EEEEENS5_IJNS4_10UnderscoreESX_SX_EEEEENS4_23SM90_TMA_LOAD_MULTICASTENS4_14ComposedLayoutINS4_7SwizzleILi3ELi4ELi3EEENS4_18smem_ptr_flag_bitsILi32EEENSS_INS5_IJNSA_ILi8EEESG_EEENS5_IJSG_SC_EEEEEEEvNS4_8identityES10_S1A_vS1B_EENS_8epilogue10collective18CollectiveEpilogueINS1D_23Sm100TmaWarpSpecializedILi3ELi2ELi16ELb1ELb0EEEJSH_NS5_IJNSS_ISF_SC_EENSS_ISG_SC_EEEEESI_SJ_SI_SJ_NS1D_6fusion15FusionCallbacksIS1H_NS1L_17LinearCombinationISI_fSI_fLNS_15FloatRoundStyleE2EEESH_S1K_JEEENS4_5SM1004TMEM4LOAD26SM100_TMEM_LOAD_16dp128b8xENS4_13SM90_TMA_LOADES1A_NS4_17SM75_U32x4_LDSM_NENS4_14SM90_TMA_STOREES1A_NS4_17SM90_U32x4_STSM_NENS4_39AutoVectorizingCopyWithAssumedAlignmentILi128EEEEEEvvEEEEvNT_6ParamsE:
	.zero		2944


//--------------------- SYMBOLS --------------------------

	.type		.nv.reservedSmem.offset0,@object
	.size		.nv.reservedSmem.offset0,0x4
	.type		.nv.reservedSmem.cap,@object
	.size		.nv.reservedSmem.cap,0x4
	.type		__assertfail,@function
